//
// Generated by NVIDIA NVVM Compiler
//
// Compiler Build ID: CL-36424714
// Cuda compilation tools, release 13.0, V13.0.88
// Based on NVVM 20.0.0
//

.version 9.0
.target sm_100
.address_size 64

	// .globl	_Z11convolutionPfiiS_iiS_S_iii

.visible .entry _Z11convolutionPfiiS_iiS_S_iii(
	.param .u64 .ptr .align 1 _Z11convolutionPfiiS_iiS_S_iii_param_0,
	.param .u32 _Z11convolutionPfiiS_iiS_S_iii_param_1,
	.param .u32 _Z11convolutionPfiiS_iiS_S_iii_param_2,
	.param .u64 .ptr .align 1 _Z11convolutionPfiiS_iiS_S_iii_param_3,
	.param .u32 _Z11convolutionPfiiS_iiS_S_iii_param_4,
	.param .u32 _Z11convolutionPfiiS_iiS_S_iii_param_5,
	.param .u64 .ptr .align 1 _Z11convolutionPfiiS_iiS_S_iii_param_6,
	.param .u64 .ptr .align 1 _Z11convolutionPfiiS_iiS_S_iii_param_7,
	.param .u32 _Z11convolutionPfiiS_iiS_S_iii_param_8,
	.param .u32 _Z11convolutionPfiiS_iiS_S_iii_param_9,
	.param .u32 _Z11convolutionPfiiS_iiS_S_iii_param_10
)
{
	.reg .pred 	%p<13>;
	.reg .b32 	%r<131>;
	.reg .b32 	%f<68>;
	.reg .b64 	%rd<147>;

	ld.param.u64 	%rd12, [_Z11convolutionPfiiS_iiS_S_iii_param_0];
	ld.param.u32 	%r71, [_Z11convolutionPfiiS_iiS_S_iii_param_1];
	ld.param.u32 	%r72, [_Z11convolutionPfiiS_iiS_S_iii_param_2];
	ld.param.u64 	%rd10, [_Z11convolutionPfiiS_iiS_S_iii_param_3];
	ld.param.u32 	%r73, [_Z11convolutionPfiiS_iiS_S_iii_param_4];
	ld.param.u64 	%rd13, [_Z11convolutionPfiiS_iiS_S_iii_param_6];
	ld.param.u64 	%rd11, [_Z11convolutionPfiiS_iiS_S_iii_param_7];
	ld.param.u32 	%r74, [_Z11convolutionPfiiS_iiS_S_iii_param_8];
	ld.param.u32 	%r75, [_Z11convolutionPfiiS_iiS_S_iii_param_9];
	ld.param.u32 	%r76, [_Z11convolutionPfiiS_iiS_S_iii_param_10];
	cvta.to.global.u64 	%rd1, %rd12;
	cvta.to.global.u64 	%rd2, %rd13;
	mov.u32 	%r77, %ctaid.x;
	mov.u32 	%r78, %ntid.x;
	mov.u32 	%r79, %tid.x;
	mad.lo.s32 	%r1, %r77, %r78, %r79;
	setp.ge.s32 	%p1, %r1, %r76;
	mov.f32 	%f66, 0f00000000;
	@%p1 bra 	$L__BB0_19;
	cvta.to.global.u64 	%rd14, %rd10;
	mul.lo.s32 	%r80, %r73, %r73;
	div.s32 	%r2, %r1, %r80;
	mul.lo.s32 	%r81, %r80, %r2;
	sub.s32 	%r82, %r1, %r81;
	div.s32 	%r3, %r82, %r73;
	mul.lo.s32 	%r83, %r3, %r73;
	sub.s32 	%r4, %r82, %r83;
	cvt.s64.s32 	%rd15, %r81;
	cvt.s64.s32 	%rd16, %r83;
	add.s64 	%rd17, %rd16, %rd15;
	cvt.s64.s32 	%rd18, %r4;
	add.s64 	%rd19, %rd17, %rd18;
	shl.b64 	%rd20, %rd19, 2;
	add.s64 	%rd3, %rd14, %rd20;
	mov.b32 	%r84, 0;
	st.global.u32 	[%rd3], %r84;
	setp.lt.s32 	%p2, %r74, 1;
	@%p2 bra 	$L__BB0_18;
	setp.lt.s32 	%p3, %r72, 1;
	mul.lo.s32 	%r5, %r74, %r74;
	mul.lo.s32 	%r6, %r71, %r71;
	mad.lo.s32 	%r85, %r3, %r71, %r4;
	mul.lo.s32 	%r7, %r85, %r75;
	@%p3 bra 	$L__BB0_18;
	and.b32  	%r8, %r72, 7;
	add.s32 	%r9, %r8, -1;
	and.b32  	%r10, %r72, 3;
	and.b32  	%r11, %r72, 2147483640;
	and.b32  	%r12, %r72, 1;
	neg.s32 	%r13, %r11;
	shl.b32 	%r14, %r6, 3;
	shl.b32 	%r15, %r6, 1;
	mul.lo.s32 	%r16, %r6, 3;
	mul.lo.s32 	%r17, %r6, 5;
	mul.lo.s32 	%r18, %r6, 6;
	mul.lo.s32 	%r19, %r6, 7;
	shl.b32 	%r20, %r5, 3;
	cvt.s64.s32 	%rd4, %r7;
	mul.lo.s32 	%r87, %r74, %r72;
	mul.lo.s32 	%r88, %r87, %r74;
	mul.lo.s32 	%r89, %r88, %r2;
	cvt.s64.s32 	%rd5, %r89;
	mov.b32 	%r109, 0;
	mov.f32 	%f66, 0f00000000;
$L__BB0_4:
	mul.lo.s32 	%r91, %r109, %r74;
	cvt.u64.u32 	%rd21, %r91;
	add.s64 	%rd6, %rd21, %rd5;
	mul.lo.s32 	%r92, %r109, %r71;
	cvt.s64.s32 	%rd22, %r92;
	add.s64 	%rd7, %rd22, %rd4;
	mov.b32 	%r110, 0;
$L__BB0_5:
	setp.lt.u32 	%p4, %r72, 8;
	cvt.u64.u32 	%rd23, %r110;
	add.s64 	%rd8, %rd6, %rd23;
	add.s64 	%rd9, %rd7, %rd23;
	mov.b32 	%r129, 0;
	@%p4 bra 	$L__BB0_8;
	shl.b32 	%r123, %r6, 2;
	shl.b32 	%r117, %r5, 1;
	mul.lo.s32 	%r114, %r5, 5;
	mul.lo.s32 	%r116, %r5, 3;
	shl.b32 	%r115, %r5, 2;
	mul.lo.s32 	%r113, %r5, 6;
	mul.lo.s32 	%r112, %r5, 7;
	mov.b32 	%r111, 0;
	mov.u32 	%r118, %r5;
	mov.u32 	%r119, %r111;
	mov.u32 	%r120, %r19;
	mov.u32 	%r121, %r18;
	mov.u32 	%r122, %r17;
	mov.u32 	%r124, %r16;
	mov.u32 	%r125, %r15;
	mov.u32 	%r126, %r6;
	mov.u32 	%r127, %r13;
$L__BB0_7:
	.pragma "nounroll";
	cvt.s64.s32 	%rd24, %r111;
	add.s64 	%rd25, %rd8, %rd24;
	shl.b64 	%rd26, %rd25, 2;
	add.s64 	%rd27, %rd2, %rd26;
	ld.global.f32 	%f16, [%rd27];
	cvt.s64.s32 	%rd28, %r119;
	add.s64 	%rd29, %rd9, %rd28;
	shl.b64 	%rd30, %rd29, 2;
	add.s64 	%rd31, %rd1, %rd30;
	ld.global.f32 	%f17, [%rd31];
	fma.rn.f32 	%f18, %f16, %f17, %f66;
	st.global.f32 	[%rd3], %f18;
	cvt.s64.s32 	%rd32, %r118;
	add.s64 	%rd33, %rd8, %rd32;
	shl.b64 	%rd34, %rd33, 2;
	add.s64 	%rd35, %rd2, %rd34;
	ld.global.f32 	%f19, [%rd35];
	cvt.s64.s32 	%rd36, %r126;
	add.s64 	%rd37, %rd9, %rd36;
	shl.b64 	%rd38, %rd37, 2;
	add.s64 	%rd39, %rd1, %rd38;
	ld.global.f32 	%f20, [%rd39];
	fma.rn.f32 	%f21, %f19, %f20, %f18;
	st.global.f32 	[%rd3], %f21;
	cvt.s64.s32 	%rd40, %r117;
	add.s64 	%rd41, %rd8, %rd40;
	shl.b64 	%rd42, %rd41, 2;
	add.s64 	%rd43, %rd2, %rd42;
	ld.global.f32 	%f22, [%rd43];
	cvt.s64.s32 	%rd44, %r125;
	add.s64 	%rd45, %rd9, %rd44;
	shl.b64 	%rd46, %rd45, 2;
	add.s64 	%rd47, %rd1, %rd46;
	ld.global.f32 	%f23, [%rd47];
	fma.rn.f32 	%f24, %f22, %f23, %f21;
	st.global.f32 	[%rd3], %f24;
	cvt.s64.s32 	%rd48, %r116;
	add.s64 	%rd49, %rd8, %rd48;
	shl.b64 	%rd50, %rd49, 2;
	add.s64 	%rd51, %rd2, %rd50;
	ld.global.f32 	%f25, [%rd51];
	cvt.s64.s32 	%rd52, %r124;
	add.s64 	%rd53, %rd9, %rd52;
	shl.b64 	%rd54, %rd53, 2;
	add.s64 	%rd55, %rd1, %rd54;
	ld.global.f32 	%f26, [%rd55];
	fma.rn.f32 	%f27, %f25, %f26, %f24;
	st.global.f32 	[%rd3], %f27;
	cvt.s64.s32 	%rd56, %r115;
	add.s64 	%rd57, %rd8, %rd56;
	shl.b64 	%rd58, %rd57, 2;
	add.s64 	%rd59, %rd2, %rd58;
	ld.global.f32 	%f28, [%rd59];
	cvt.s64.s32 	%rd60, %r123;
	add.s64 	%rd61, %rd9, %rd60;
	shl.b64 	%rd62, %rd61, 2;
	add.s64 	%rd63, %rd1, %rd62;
	ld.global.f32 	%f29, [%rd63];
	fma.rn.f32 	%f30, %f28, %f29, %f27;
	st.global.f32 	[%rd3], %f30;
	cvt.s64.s32 	%rd64, %r114;
	add.s64 	%rd65, %rd8, %rd64;
	shl.b64 	%rd66, %rd65, 2;
	add.s64 	%rd67, %rd2, %rd66;
	ld.global.f32 	%f31, [%rd67];
	cvt.s64.s32 	%rd68, %r122;
	add.s64 	%rd69, %rd9, %rd68;
	shl.b64 	%rd70, %rd69, 2;
	add.s64 	%rd71, %rd1, %rd70;
	ld.global.f32 	%f32, [%rd71];
	fma.rn.f32 	%f33, %f31, %f32, %f30;
	st.global.f32 	[%rd3], %f33;
	cvt.s64.s32 	%rd72, %r113;
	add.s64 	%rd73, %rd8, %rd72;
	shl.b64 	%rd74, %rd73, 2;
	add.s64 	%rd75, %rd2, %rd74;
	ld.global.f32 	%f34, [%rd75];
	cvt.s64.s32 	%rd76, %r121;
	add.s64 	%rd77, %rd9, %rd76;
	shl.b64 	%rd78, %rd77, 2;
	add.s64 	%rd79, %rd1, %rd78;
	ld.global.f32 	%f35, [%rd79];
	fma.rn.f32 	%f36, %f34, %f35, %f33;
	st.global.f32 	[%rd3], %f36;
	cvt.s64.s32 	%rd80, %r112;
	add.s64 	%rd81, %rd8, %rd80;
	shl.b64 	%rd82, %rd81, 2;
	add.s64 	%rd83, %rd2, %rd82;
	ld.global.f32 	%f37, [%rd83];
	cvt.s64.s32 	%rd84, %r120;
	add.s64 	%rd85, %rd9, %rd84;
	shl.b64 	%rd86, %rd85, 2;
	add.s64 	%rd87, %rd1, %rd86;
	ld.global.f32 	%f38, [%rd87];
	fma.rn.f32 	%f66, %f37, %f38, %f36;
	st.global.f32 	[%rd3], %f66;
	add.s32 	%r127, %r127, 8;
	add.s32 	%r126, %r126, %r14;
	add.s32 	%r125, %r125, %r14;
	add.s32 	%r124, %r124, %r14;
	add.s32 	%r123, %r123, %r14;
	add.s32 	%r122, %r122, %r14;
	add.s32 	%r121, %r121, %r14;
	add.s32 	%r120, %r120, %r14;
	add.s32 	%r119, %r119, %r14;
	add.s32 	%r118, %r118, %r20;
	add.s32 	%r117, %r117, %r20;
	add.s32 	%r116, %r116, %r20;
	add.s32 	%r115, %r115, %r20;
	add.s32 	%r114, %r114, %r20;
	add.s32 	%r113, %r113, %r20;
	add.s32 	%r112, %r112, %r20;
	add.s32 	%r111, %r111, %r20;
	setp.ne.s32 	%p5, %r127, 0;
	mov.u32 	%r129, %r11;
	@%p5 bra 	$L__BB0_7;
$L__BB0_8:
	setp.eq.s32 	%p6, %r8, 0;
	@%p6 bra 	$L__BB0_16;
	setp.lt.u32 	%p7, %r9, 3;
	@%p7 bra 	$L__BB0_11;
	mul.lo.s32 	%r95, %r5, %r129;
	cvt.s64.s32 	%rd88, %r95;
	add.s64 	%rd89, %rd8, %rd88;
	shl.b64 	%rd90, %rd89, 2;
	add.s64 	%rd91, %rd2, %rd90;
	ld.global.f32 	%f39, [%rd91];
	mul.lo.s32 	%r96, %r6, %r129;
	cvt.s64.s32 	%rd92, %r96;
	add.s64 	%rd93, %rd9, %rd92;
	shl.b64 	%rd94, %rd93, 2;
	add.s64 	%rd95, %rd1, %rd94;
	ld.global.f32 	%f40, [%rd95];
	fma.rn.f32 	%f41, %f39, %f40, %f66;
	st.global.f32 	[%rd3], %f41;
	add.s32 	%r97, %r95, %r5;
	cvt.s64.s32 	%rd96, %r97;
	add.s64 	%rd97, %rd8, %rd96;
	shl.b64 	%rd98, %rd97, 2;
	add.s64 	%rd99, %rd2, %rd98;
	ld.global.f32 	%f42, [%rd99];
	add.s32 	%r98, %r96, %r6;
	cvt.s64.s32 	%rd100, %r98;
	add.s64 	%rd101, %rd9, %rd100;
	shl.b64 	%rd102, %rd101, 2;
	add.s64 	%rd103, %rd1, %rd102;
	ld.global.f32 	%f43, [%rd103];
	fma.rn.f32 	%f44, %f42, %f43, %f41;
	st.global.f32 	[%rd3], %f44;
	add.s32 	%r99, %r97, %r5;
	cvt.s64.s32 	%rd104, %r99;
	add.s64 	%rd105, %rd8, %rd104;
	shl.b64 	%rd106, %rd105, 2;
	add.s64 	%rd107, %rd2, %rd106;
	ld.global.f32 	%f45, [%rd107];
	add.s32 	%r100, %r98, %r6;
	cvt.s64.s32 	%rd108, %r100;
	add.s64 	%rd109, %rd9, %rd108;
	shl.b64 	%rd110, %rd109, 2;
	add.s64 	%rd111, %rd1, %rd110;
	ld.global.f32 	%f46, [%rd111];
	fma.rn.f32 	%f47, %f45, %f46, %f44;
	st.global.f32 	[%rd3], %f47;
	add.s32 	%r101, %r99, %r5;
	cvt.s64.s32 	%rd112, %r101;
	add.s64 	%rd113, %rd8, %rd112;
	shl.b64 	%rd114, %rd113, 2;
	add.s64 	%rd115, %rd2, %rd114;
	ld.global.f32 	%f48, [%rd115];
	add.s32 	%r102, %r100, %r6;
	cvt.s64.s32 	%rd116, %r102;
	add.s64 	%rd117, %rd9, %rd116;
	shl.b64 	%rd118, %rd117, 2;
	add.s64 	%rd119, %rd1, %rd118;
	ld.global.f32 	%f49, [%rd119];
	fma.rn.f32 	%f66, %f48, %f49, %f47;
	st.global.f32 	[%rd3], %f66;
	add.s32 	%r129, %r129, 4;
$L__BB0_11:
	setp.eq.s32 	%p8, %r10, 0;
	@%p8 bra 	$L__BB0_16;
	setp.eq.s32 	%p9, %r10, 1;
	@%p9 bra 	$L__BB0_14;
	mul.lo.s32 	%r103, %r5, %r129;
	cvt.s64.s32 	%rd120, %r103;
	add.s64 	%rd121, %rd8, %rd120;
	shl.b64 	%rd122, %rd121, 2;
	add.s64 	%rd123, %rd2, %rd122;
	ld.global.f32 	%f50, [%rd123];
	mul.lo.s32 	%r104, %r6, %r129;
	cvt.s64.s32 	%rd124, %r104;
	add.s64 	%rd125, %rd9, %rd124;
	shl.b64 	%rd126, %rd125, 2;
	add.s64 	%rd127, %rd1, %rd126;
	ld.global.f32 	%f51, [%rd127];
	fma.rn.f32 	%f52, %f50, %f51, %f66;
	st.global.f32 	[%rd3], %f52;
	add.s32 	%r105, %r103, %r5;
	cvt.s64.s32 	%rd128, %r105;
	add.s64 	%rd129, %rd8, %rd128;
	shl.b64 	%rd130, %rd129, 2;
	add.s64 	%rd131, %rd2, %rd130;
	ld.global.f32 	%f53, [%rd131];
	add.s32 	%r106, %r104, %r6;
	cvt.s64.s32 	%rd132, %r106;
	add.s64 	%rd133, %rd9, %rd132;
	shl.b64 	%rd134, %rd133, 2;
	add.s64 	%rd135, %rd1, %rd134;
	ld.global.f32 	%f54, [%rd135];
	fma.rn.f32 	%f66, %f53, %f54, %f52;
	st.global.f32 	[%rd3], %f66;
	add.s32 	%r129, %r129, 2;
$L__BB0_14:
	setp.eq.s32 	%p10, %r12, 0;
	@%p10 bra 	$L__BB0_16;
	mul.lo.s32 	%r107, %r5, %r129;
	cvt.s64.s32 	%rd136, %r107;
	add.s64 	%rd137, %rd8, %rd136;
	shl.b64 	%rd138, %rd137, 2;
	add.s64 	%rd139, %rd2, %rd138;
	ld.global.f32 	%f55, [%rd139];
	mul.lo.s32 	%r108, %r6, %r129;
	cvt.s64.s32 	%rd140, %r108;
	add.s64 	%rd141, %rd9, %rd140;
	shl.b64 	%rd142, %rd141, 2;
	add.s64 	%rd143, %rd1, %rd142;
	ld.global.f32 	%f56, [%rd143];
	fma.rn.f32 	%f66, %f55, %f56, %f66;
	st.global.f32 	[%rd3], %f66;
$L__BB0_16:
	add.s32 	%r110, %r110, 1;
	setp.ne.s32 	%p11, %r110, %r74;
	@%p11 bra 	$L__BB0_5;
	add.s32 	%r109, %r109, 1;
	setp.ne.s32 	%p12, %r109, %r74;
	@%p12 bra 	$L__BB0_4;
$L__BB0_18:
	cvta.to.global.u64 	%rd144, %rd11;
	mul.wide.s32 	%rd145, %r2, 4;
	add.s64 	%rd146, %rd144, %rd145;
	ld.global.f32 	%f57, [%rd146];
	add.f32 	%f58, %f57, %f66;
	st.global.f32 	[%rd3], %f58;
$L__BB0_19:
	ret;

}


// ===== COMPILED SASS (sm_100) =====

	.target	sm_100

	.elftype	@"ET_EXEC"


//--------------------- .note.nv.tkinfo           --------------------------
	.section	.note.nv.tkinfo,"",@"SHT_NOTE"
	.sectionflags	@"SHF_NOTE_NV_TKINFO"
	.tkinfo
        /*0018*/ 	.word	0x00000002
        /*0030*/ 	.string	""
        /*0030*/ 	.string	"ptxas"
        /*0030*/ 	.string	"Cuda compilation tools, release 13.0, V13.0.88"
        /*0030*/ 	.string	"Build cuda_13.0.r13.0/compiler.36424714_0"
        /*0030*/ 	.string	"-arch sm_100 -m 64 "



//--------------------- .note.nv.cuinfo           --------------------------
	.section	.note.nv.cuinfo,"",@"SHT_NOTE"
	.sectionflags	@"SHF_NOTE_NV_CUINFO"
        /*0018*/ 	.short	0x0002
        /*001a*/ 	.short	0x0064
        /*001c*/ 	.short	0x0082
	.zero		2


//--------------------- .nv.info                  --------------------------
	.section	.nv.info,"",@"SHT_CUDA_INFO"
	.align	4


	//----- nvinfo : EIATTR_REGCOUNT
	.align		4
        /*0000*/ 	.byte	0x04, 0x2f
        /*0002*/ 	.short	(.L_1 - .L_0)
	.align		4
.L_0:
        /*0004*/ 	.word	index@(_Z11convolutionPfiiS_iiS_S_iii)
        /*0008*/ 	.word	0x00000020


	//----- nvinfo : EIATTR_FRAME_SIZE
	.align		4
.L_1:
        /*000c*/ 	.byte	0x04, 0x11
        /*000e*/ 	.short	(.L_3 - .L_2)
	.align		4
.L_2:
        /*0010*/ 	.word	index@(_Z11convolutionPfiiS_iiS_S_iii)
        /*0014*/ 	.word	0x00000000


	//----- nvinfo : EIATTR_MIN_STACK_SIZE
	.align		4
.L_3:
        /*0018*/ 	.byte	0x04, 0x12
        /*001a*/ 	.short	(.L_5 - .L_4)
	.align		4
.L_4:
        /*001c*/ 	.word	index@(_Z11convolutionPfiiS_iiS_S_iii)
        /*0020*/ 	.word	0x00000000
.L_5:


//--------------------- .nv.compat                --------------------------
	.section	.nv.compat,"",@"SHT_CUDA_COMPAT_INFO"
	.align	4
        /*0000*/ 	.byte	0x02, 0x09, 0x00, 0x00, 0x02, 0x02, 0x01, 0x00, 0x02, 0x05, 0x05, 0x00, 0x03, 0x07, 0x01, 0x01
        /*0010*/ 	.byte	0x02, 0x03, 0x00, 0x00, 0x02, 0x06, 0x01, 0x00, 0x04, 0x0b, 0x08, 0x00, 0x09, 0x00, 0x00, 0x00
        /*0020*/ 	.byte	0x00, 0x00, 0x00, 0x00


//--------------------- .nv.info._Z11convolutionPfiiS_iiS_S_iii --------------------------
	.section	.nv.info._Z11convolutionPfiiS_iiS_S_iii,"",@"SHT_CUDA_INFO"
	.sectionflags	@""
	.align	4


	//----- nvinfo : EIATTR_CUDA_API_VERSION
	.align		4
        /*0000*/ 	.byte	0x04, 0x37
        /*0002*/ 	.short	(.L_7 - .L_6)
.L_6:
        /*0004*/ 	.word	0x00000082


	//----- nvinfo : EIATTR_KPARAM_INFO
	.align		4
.L_7:
        /*0008*/ 	.byte	0x04, 0x17
        /*000a*/ 	.short	(.L_9 - .L_8)
.L_8:
        /*000c*/ 	.word	0x00000000
        /*0010*/ 	.short	0x000a
        /*0012*/ 	.short	0x0038
        /*0014*/ 	.byte	0x00, 0xf0, 0x11, 0x00


	//----- nvinfo : EIATTR_KPARAM_INFO
	.align		4
.L_9:
        /*0018*/ 	.byte	0x04, 0x17
        /*001a*/ 	.short	(.L_11 - .L_10)
.L_10:
        /*001c*/ 	.word	0x00000000
        /*0020*/ 	.short	0x0009
        /*0022*/ 	.short	0x0034
        /*0024*/ 	.byte	0x00, 0xf0, 0x11, 0x00


	//----- nvinfo : EIATTR_KPARAM_INFO
	.align		4
.L_11:
        /*0028*/ 	.byte	0x04, 0x17
        /*002a*/ 	.short	(.L_13 - .L_12)
.L_12:
        /*002c*/ 	.word	0x00000000
        /*0030*/ 	.short	0x0008
        /*0032*/ 	.short	0x0030
        /*0034*/ 	.byte	0x00, 0xf0, 0x11, 0x00


	//----- nvinfo : EIATTR_KPARAM_INFO
	.align		4
.L_13:
        /*0038*/ 	.byte	0x04, 0x17
        /*003a*/ 	.short	(.L_15 - .L_14)
.L_14:
        /*003c*/ 	.word	0x00000000
        /*0040*/ 	.short	0x0007
        /*0042*/ 	.short	0x0028
        /*0044*/ 	.byte	0x00, 0xf5, 0x21, 0x00


	//----- nvinfo : EIATTR_KPARAM_INFO
	.align		4
.L_15:
        /*0048*/ 	.byte	0x04, 0x17
        /*004a*/ 	.short	(.L_17 - .L_16)
.L_16:
        /*004c*/ 	.word	0x00000000
        /*0050*/ 	.short	0x0006
        /*0052*/ 	.short	0x0020
        /*0054*/ 	.byte	0x00, 0xf5, 0x21, 0x00


	//----- nvinfo : EIATTR_KPARAM_INFO
	.align		4
.L_17:
        /*0058*/ 	.byte	0x04, 0x17
        /*005a*/ 	.short	(.L_19 - .L_18)
.L_18:
        /*005c*/ 	.word	0x00000000
        /*0060*/ 	.short	0x0005
        /*0062*/ 	.short	0x001c
        /*0064*/ 	.byte	0x00, 0xf0, 0x11, 0x00


	//----- nvinfo : EIATTR_KPARAM_INFO
	.align		4
.L_19:
        /*0068*/ 	.byte	0x04, 0x17
        /*006a*/ 	.short	(.L_21 - .L_20)
.L_20:
        /*006c*/ 	.word	0x00000000
        /*0070*/ 	.short	0x0004
        /*0072*/ 	.short	0x0018
        /*0074*/ 	.byte	0x00, 0xf0, 0x11, 0x00


	//----- nvinfo : EIATTR_KPARAM_INFO
	.align		4
.L_21:
        /*0078*/ 	.byte	0x04, 0x17
        /*007a*/ 	.short	(.L_23 - .L_22)
.L_22:
        /*007c*/ 	.word	0x00000000
        /*0080*/ 	.short	0x0003
        /*0082*/ 	.short	0x0010
        /*0084*/ 	.byte	0x00, 0xf5, 0x21, 0x00


	//----- nvinfo : EIATTR_KPARAM_INFO
	.align		4
.L_23:
        /*0088*/ 	.byte	0x04, 0x17
        /*008a*/ 	.short	(.L_25 - .L_24)
.L_24:
        /*008c*/ 	.word	0x00000000
        /*0090*/ 	.short	0x0002
        /*0092*/ 	.short	0x000c
        /*0094*/ 	.byte	0x00, 0xf0, 0x11, 0x00


	//----- nvinfo : EIATTR_KPARAM_INFO
	.align		4
.L_25:
        /*0098*/ 	.byte	0x04, 0x17
        /*009a*/ 	.short	(.L_27 - .L_26)
.L_26:
        /*009c*/ 	.word	0x00000000
        /*00a0*/ 	.short	0x0001
        /*00a2*/ 	.short	0x0008
        /*00a4*/ 	.byte	0x00, 0xf0, 0x11, 0x00


	//----- nvinfo : EIATTR_KPARAM_INFO
	.align		4
.L_27:
        /*00a8*/ 	.byte	0x04, 0x17
        /*00aa*/ 	.short	(.L_29 - .L_28)
.L_28:
        /*00ac*/ 	.word	0x00000000
        /*00b0*/ 	.short	0x0000
        /*00b2*/ 	.short	0x0000
        /*00b4*/ 	.byte	0x00, 0xf5, 0x21, 0x00


	//----- nvinfo : EIATTR_SPARSE_MMA_MASK
	.align		4
.L_29:
        /*00b8*/ 	.byte	0x03, 0x50
        /*00ba*/ 	.short	0x0000


	//----- nvinfo : EIATTR_MAXREG_COUNT
	.align		4
        /*00bc*/ 	.byte	0x03, 0x1b
        /*00be*/ 	.short	0x00ff


	//----- nvinfo : EIATTR_MERCURY_ISA_VERSION
	.align		4
        /*00c0*/ 	.byte	0x03, 0x5f
        /*00c2*/ 	.short	0x0101


	//----- nvinfo : EIATTR_VRC_CTA_INIT_COUNT
	.align		4
        /*00c4*/ 	.byte	0x02, 0x4a
	.zero		1
	.zero		1


	//----- nvinfo : EIATTR_EXIT_INSTR_OFFSETS
	.align		4
        /*00c8*/ 	.byte	0x04, 0x1c
        /*00ca*/ 	.short	(.L_31 - .L_30)


	//   ....[0]....
.L_30:
        /*00cc*/ 	.word	0x00000070


	//   ....[1]....
        /*00d0*/ 	.word	0x000018e0


	//----- nvinfo : EIATTR_CBANK_PARAM_SIZE
	.align		4
.L_31:
        /*00d4*/ 	.byte	0x03, 0x19
        /*00d6*/ 	.short	0x003c


	//----- nvinfo : EIATTR_PARAM_CBANK
	.align		4
        /*00d8*/ 	.byte	0x04, 0x0a
        /*00da*/ 	.short	(.L_33 - .L_32)
	.align		4
.L_32:
        /*00dc*/ 	.word	index@(.nv.constant0._Z11convolutionPfiiS_iiS_S_iii)
        /*00e0*/ 	.short	0x0380
        /*00e2*/ 	.short	0x003c


	//----- nvinfo : EIATTR_SW_WAR
	.align		4
.L_33:
        /*00e4*/ 	.byte	0x04, 0x36
        /*00e6*/ 	.short	(.L_35 - .L_34)
.L_34:
        /*00e8*/ 	.word	0x00000008
.L_35:


//--------------------- .nv.callgraph             --------------------------
	.section	.nv.callgraph,"",@"SHT_CUDA_CALLGRAPH"
	.align	4
	.sectionentsize	8
	.align		4
        /*0000*/ 	.word	0x00000000
	.align		4
        /*0004*/ 	.word	0xffffffff
	.align		4
        /*0008*/ 	.word	0x00000000
	.align		4
        /*000c*/ 	.word	0xfffffffe
	.align		4
        /*0010*/ 	.word	0x00000000
	.align		4
        /*0014*/ 	.word	0xfffffffd
	.align		4
        /*0018*/ 	.word	0x00000000
	.align		4
        /*001c*/ 	.word	0xfffffffc


//--------------------- .text._Z11convolutionPfiiS_iiS_S_iii --------------------------
	.section	.text._Z11convolutionPfiiS_iiS_S_iii,"ax",@progbits
	.align	128
        .global         _Z11convolutionPfiiS_iiS_S_iii
        .type           _Z11convolutionPfiiS_iiS_S_iii,@function
        .size           _Z11convolutionPfiiS_iiS_S_iii,(.L_x_9 - _Z11convolutionPfiiS_iiS_S_iii)
        .other          _Z11convolutionPfiiS_iiS_S_iii,@"STO_CUDA_ENTRY STV_DEFAULT"
_Z11convolutionPfiiS_iiS_S_iii:
.text._Z11convolutionPfiiS_iiS_S_iii:
[----:B------:R-:W-:Y:S01]  /*0000*/  LDC R1, c[0x0][0x37c] ;  /* 0x0000df00ff017b82 */ /* 0x000fe20000000800 */
[----:B------:R-:W0:Y:S07]  /*0010*/  S2R R0, SR_TID.X ;  /* 0x0000000000007919 */ /* 0x000e2e0000002100 */
[----:B------:R-:W0:Y:S01]  /*0020*/  S2UR UR4, SR_CTAID.X ;  /* 0x00000000000479c3 */ /* 0x000e220000002500 */
[----:B------:R-:W1:Y:S07]  /*0030*/  LDCU UR5, c[0x0][0x3b8] ;  /* 0x00007700ff0577ac */ /* 0x000e6e0008000800 */
[----:B------:R-:W0:Y:S02]  /*0040*/  LDC R3, c[0x0][0x360] ;  /* 0x0000d800ff037b82 */ /* 0x000e240000000800 */
[----:B0-----:R-:W-:-:S05]  /*0050*/  IMAD R3, R3, UR4, R0 ;  /* 0x0000000403037c24 */ /* 0x001fca000f8e0200 */
[----:B-1----:R-:W-:-:S13]  /*0060*/  ISETP.GE.AND P0, PT, R3, UR5, PT ;  /* 0x0000000503007c0c */ /* 0x002fda000bf06270 */
[----:B------:R-:W-:Y:S05]  /*0070*/  @P0 EXIT ;  /* 0x000000000000094d */ /* 0x000fea0003800000 */
[----:B------:R-:W0:Y:S01]  /*0080*/  LDC R2, c[0x0][0x398] ;  /* 0x0000e600ff027b82 */ /* 0x000e220000000800 */
[----:B------:R-:W-:Y:S01]  /*0090*/  IABS R9, R3 ;  /* 0x0000000300097213 */ /* 0x000fe20000000000 */
[----:B------:R-:W1:Y:S01]  /*00a0*/  LDCU.64 UR4, c[0x0][0x390] ;  /* 0x00007200ff0477ac */ /* 0x000e620008000a00 */
[----:B------:R-:W-:Y:S01]  /*00b0*/  IMAD.MOV.U32 R19, RZ, RZ, RZ ;  /* 0x000000ffff137224 */ /* 0x000fe200078e00ff */
[----:B------:R-:W2:Y:S01]  /*00c0*/  LDCU.64 UR10, c[0x0][0x358] ;  /* 0x00006b00ff0a77ac */ /* 0x000ea20008000a00 */
[----:B0-----:R-:W-:-:S05]  /*00d0*/  IMAD R4, R2, R2, RZ ;  /* 0x0000000202047224 */ /* 0x001fca00078e02ff */
[-C--:B------:R-:W-:Y:S02]  /*00e0*/  IABS R8, R4.reuse ;  /* 0x0000000400087213 */ /* 0x080fe40000000000 */
[----:B------:R-:W-:Y:S02]  /*00f0*/  IABS R10, R4 ;  /* 0x00000004000a7213 */ /* 0x000fe40000000000 */
[----:B------:R-:W0:Y:S08]  /*0100*/  I2F.RP R0, R8 ;  /* 0x0000000800007306 */ /* 0x000e300000209400 */
[----:B0-----:R-:W0:Y:S02]  /*0110*/  MUFU.RCP R0, R0 ;  /* 0x0000000000007308 */ /* 0x001e240000001000 */
[----:B0-----:R-:W-:Y:S01]  /*0120*/  VIADD R6, R0, 0xffffffe ;  /* 0x0ffffffe00067836 */ /* 0x001fe20000000000 */
[----:B------:R-:W-:-:S05]  /*0130*/  IABS R0, R2 ;  /* 0x0000000200007213 */ /* 0x000fca0000000000 */
[----:B------:R0:W3:Y:S02]  /*0140*/  F2I.FTZ.U32.TRUNC.NTZ R7, R6 ;  /* 0x0000000600077305 */ /* 0x0000e4000021f000 */
[----:B0-----:R-:W-:Y:S02]  /*0150*/  IMAD.MOV.U32 R6, RZ, RZ, RZ ;  /* 0x000000ffff067224 */ /* 0x001fe400078e00ff */
[----:B---3--:R-:W-:-:S04]  /*0160*/  IMAD.MOV R5, RZ, RZ, -R7 ;  /* 0x000000ffff057224 */ /* 0x008fc800078e0a07 */
[----:B------:R-:W-:-:S04]  /*0170*/  IMAD R5, R5, R8, RZ ;  /* 0x0000000805057224 */ /* 0x000fc800078e02ff */
[----:B------:R-:W-:-:S04]  /*0180*/  IMAD.HI.U32 R7, R7, R5, R6 ;  /* 0x0000000507077227 */ /* 0x000fc800078e0006 */
[----:B------:R-:W-:Y:S02]  /*0190*/  IMAD.MOV R5, RZ, RZ, -R10 ;  /* 0x000000ffff057224 */ /* 0x000fe400078e0a0a */
[----:B------:R-:W-:Y:S02]  /*01a0*/  IMAD.MOV.U32 R10, RZ, RZ, R0 ;  /* 0x000000ffff0a7224 */ /* 0x000fe400078e0000 */
[----:B------:R-:W-:Y:S02]  /*01b0*/  IMAD.HI.U32 R0, R7, R9, RZ ;  /* 0x0000000907007227 */ /* 0x000fe400078e00ff */
[----:B------:R-:W0:Y:S02]  /*01c0*/  I2F.RP R6, R10 ;  /* 0x0000000a00067306 */ /* 0x000e240000209400 */
[----:B------:R-:W-:-:S05]  /*01d0*/  IMAD R5, R0, R5, R9 ;  /* 0x0000000500057224 */ /* 0x000fca00078e0209 */
[----:B------:R-:W-:Y:S01]  /*01e0*/  ISETP.GT.U32.AND P2, PT, R8, R5, PT ;  /* 0x000000050800720c */ /* 0x000fe20003f44070 */
[----:B0-----:R-:W0:-:S12]  /*01f0*/  MUFU.RCP R6, R6 ;  /* 0x0000000600067308 */ /* 0x001e180000001000 */
[----:B------:R-:W-:Y:S02]  /*0200*/  @!P2 IMAD.IADD R5, R5, 0x1, -R8 ;  /* 0x000000010505a824 */ /* 0x000fe400078e0a08 */
[----:B------:R-:W-:Y:S01]  /*0210*/  @!P2 VIADD R0, R0, 0x1 ;  /* 0x000000010000a836 */ /* 0x000fe20000000000 */
[----:B------:R-:W-:Y:S02]  /*0220*/  ISETP.NE.AND P2, PT, R4, RZ, PT ;  /* 0x000000ff0400720c */ /* 0x000fe40003f45270 */
[----:B------:R-:W-:Y:S02]  /*0230*/  ISETP.GE.U32.AND P0, PT, R5, R8, PT ;  /* 0x000000080500720c */ /* 0x000fe40003f06070 */
[----:B------:R-:W-:-:S04]  /*0240*/  LOP3.LUT R5, R3, R4, RZ, 0x3c, !PT ;  /* 0x0000000403057212 */ /* 0x000fc800078e3cff */
[----:B------:R-:W-:Y:S01]  /*0250*/  ISETP.GE.AND P1, PT, R5, RZ, PT ;  /* 0x000000ff0500720c */ /* 0x000fe20003f26270 */
[----:B0-----:R-:W-:-:S06]  /*0260*/  VIADD R5, R6, 0xffffffe ;  /* 0x0ffffffe06057836 */ /* 0x001fcc0000000000 */
[----:B------:R-:W0:Y:S01]  /*0270*/  F2I.FTZ.U32.TRUNC.NTZ R5, R5 ;  /* 0x0000000500057305 */ /* 0x000e22000021f000 */
[----:B------:R-:W-:-:S05]  /*0280*/  @P0 VIADD R0, R0, 0x1 ;  /* 0x0000000100000836 */ /* 0x000fca0000000000 */
[----:B------:R-:W-:Y:S01]  /*0290*/  @!P1 IMAD.MOV R0, RZ, RZ, -R0 ;  /* 0x000000ffff009224 */ /* 0x000fe200078e0a00 */
[----:B------:R-:W-:-:S05]  /*02a0*/  @!P2 LOP3.LUT R0, RZ, R4, RZ, 0x33, !PT ;  /* 0x00000004ff00a212 */ /* 0x000fca00078e33ff */
[----:B------:R-:W-:Y:S02]  /*02b0*/  IMAD R6, R4, R0, RZ ;  /* 0x0000000004067224 */ /* 0x000fe400078e02ff */
[----:B------:R-:W-:Y:S02]  /*02c0*/  IMAD.MOV.U32 R4, RZ, RZ, RZ ;  /* 0x000000ffff047224 */ /* 0x000fe400078e00ff */
[----:B0-----:R-:W-:Y:S02]  /*02d0*/  IMAD.MOV R9, RZ, RZ, -R5 ;  /* 0x000000ffff097224 */ /* 0x001fe400078e0a05 */
[----:B------:R-:W-:Y:S02]  /*02e0*/  IMAD.IADD R7, R3, 0x1, -R6 ;  /* 0x0000000103077824 */ /* 0x000fe400078e0a06 */
[----:B------:R-:W-:-:S03]  /*02f0*/  IMAD R3, R9, R10, RZ ;  /* 0x0000000a09037224 */ /* 0x000fc600078e02ff */
[----:B------:R-:W-:Y:S01]  /*0300*/  IABS R8, R7 ;  /* 0x0000000700087213 */ /* 0x000fe20000000000 */
[----:B------:R-:W-:-:S04]  /*0310*/  IMAD.HI.U32 R4, R5, R3, R4 ;  /* 0x0000000305047227 */ /* 0x000fc800078e0004 */
[----:B------:R-:W-:-:S04]  /*0320*/  IMAD.MOV.U32 R3, RZ, RZ, R8 ;  /* 0x000000ffff037224 */ /* 0x000fc800078e0008 */
[----:B------:R-:W-:-:S04]  /*0330*/  IMAD.HI.U32 R4, R4, R3, RZ ;  /* 0x0000000304047227 */ /* 0x000fc800078e00ff */
[----:B------:R-:W-:-:S04]  /*0340*/  IMAD.MOV R5, RZ, RZ, -R4 ;  /* 0x000000ffff057224 */ /* 0x000fc800078e0a04 */
[----:B------:R-:W-:-:S05]  /*0350*/  IMAD R3, R10, R5, R3 ;  /* 0x000000050a037224 */ /* 0x000fca00078e0203 */
[----:B------:R-:W-:-:S13]  /*0360*/  ISETP.GT.U32.AND P2, PT, R10, R3, PT ;  /* 0x000000030a00720c */ /* 0x000fda0003f44070 */
[----:B------:R-:W-:Y:S02]  /*0370*/  @!P2 IMAD.IADD R3, R3, 0x1, -R10 ;  /* 0x000000010303a824 */ /* 0x000fe400078e0a0a */
[----:B------:R-:W-:Y:S01]  /*0380*/  @!P2 VIADD R4, R4, 0x1 ;  /* 0x000000010404a836 */ /* 0x000fe20000000000 */
[----:B------:R-:W-:Y:S02]  /*0390*/  ISETP.NE.AND P2, PT, R2, RZ, PT ;  /* 0x000000ff0200720c */ /* 0x000fe40003f45270 */
[----:B------:R-:W-:Y:S02]  /*03a0*/  ISETP.GE.U32.AND P0, PT, R3, R10, PT ;  /* 0x0000000a0300720c */ /* 0x000fe40003f06070 */
[----:B------:R-:W-:-:S04]  /*03b0*/  LOP3.LUT R3, R7, R2, RZ, 0x3c, !PT ;  /* 0x0000000207037212 */ /* 0x000fc800078e3cff */
[----:B------:R-:W-:Y:S02]  /*03c0*/  ISETP.GE.AND P1, PT, R3, RZ, PT ;  /* 0x000000ff0300720c */ /* 0x000fe40003f26270 */
[----:B------:R-:W-:-:S05]  /*03d0*/  SHF.R.S32.HI R3, RZ, 0x1f, R6 ;  /* 0x0000001fff037819 */ /* 0x000fca0000011406 */
[----:B------:R-:W-:-:S04]  /*03e0*/  @P0 VIADD R4, R4, 0x1 ;  /* 0x0000000104040836 */ /* 0x000fc80000000000 */
[----:B------:R-:W-:-:S04]  /*03f0*/  IMAD.MOV.U32 R9, RZ, RZ, R4 ;  /* 0x000000ffff097224 */ /* 0x000fc800078e0004 */
[----:B------:R-:W-:Y:S01]  /*0400*/  @!P1 IMAD.MOV R9, RZ, RZ, -R9 ;  /* 0x000000ffff099224 */ /* 0x000fe200078e0a09 */
[----:B------:R-:W-:-:S05]  /*0410*/  @!P2 LOP3.LUT R9, RZ, R2, RZ, 0x33, !PT ;  /* 0x00000002ff09a212 */ /* 0x000fca00078e33ff */
[----:B------:R-:W-:-:S04]  /*0420*/  IMAD R2, R9, R2, RZ ;  /* 0x0000000209027224 */ /* 0x000fc800078e02ff */
[----:B------:R-:W-:-:S05]  /*0430*/  IMAD.IADD R7, R7, 0x1, -R2 ;  /* 0x0000000107077824 */ /* 0x000fca00078e0a02 */
[----:B------:R-:W-:Y:S02]  /*0440*/  IADD3 R5, P0, P1, R7, R2, R6 ;  /* 0x0000000207057210 */ /* 0x000fe4000791e006 */
[----:B------:R-:W0:Y:S01]  /*0450*/  LDC R6, c[0x0][0x3b0] ;  /* 0x0000ec00ff067b82 */ /* 0x000e220000000800 */
[----:B------:R-:W-:Y:S02]  /*0460*/  SHF.R.S32.HI R2, RZ, 0x1f, R2 ;  /* 0x0000001fff027819 */ /* 0x000fe40000011402 */
[----:B------:R-:W-:-:S04]  /*0470*/  SHF.R.S32.HI R4, RZ, 0x1f, R7 ;  /* 0x0000001fff047819 */ /* 0x000fc80000011407 */
[----:B------:R-:W-:Y:S02]  /*0480*/  IADD3.X R2, PT, PT, R4, R2, R3, P0, P1 ;  /* 0x0000000204027210 */ /* 0x000fe400007e2403 */
[----:B-1----:R-:W-:-:S04]  /*0490*/  LEA R14, P0, R5, UR4, 0x2 ;  /* 0x00000004050e7c11 */ /* 0x002fc8000f8010ff */
[----:B------:R-:W-:-:S05]  /*04a0*/  LEA.HI.X R15, R5, UR5, R2, 0x2, P0 ;  /* 0x00000005050f7c11 */ /* 0x000fca00080f1402 */
[----:B--2---:R1:W-:Y:S01]  /*04b0*/  STG.E desc[UR10][R14.64], RZ ;  /* 0x000000ff0e007986 */ /* 0x0043e2000c10190a */
[----:B0-----:R-:W-:-:S13]  /*04c0*/  ISETP.GE.AND P0, PT, R6, 0x1, PT ;  /* 0x000000010600780c */ /* 0x001fda0003f06270 */
[----:B-1----:R-:W-:Y:S05]  /*04d0*/  @!P0 BRA `(.L_x_0) ;  /* 0x0000001000ec8947 */ /* 0x002fea0003800000 */
[----:B------:R-:W0:Y:S02]  /*04e0*/  LDCU.64 UR6, c[0x0][0x388] ;  /* 0x00007100ff0677ac */ /* 0x000e240008000a00 */
[----:B0-----:R-:W-:-:S09]  /*04f0*/  UISETP.GE.AND UP0, UPT, UR7, 0x1, UPT ;  /* 0x000000010700788c */ /* 0x001fd2000bf06270 */
[----:B------:R-:W-:Y:S05]  /*0500*/  BRA.U !UP0, `(.L_x_0) ;  /* 0x0000001108e07547 */ /* 0x000fea000b800000 */
[----:B------:R-:W0:Y:S01]  /*0510*/  LDCU UR5, c[0x0][0x3b4] ;  /* 0x00007680ff0577ac */ /* 0x000e220008000800 */
[----:B------:R-:W-:Y:S02]  /*0520*/  IMAD R4, R9, UR6, R7 ;  /* 0x0000000609047c24 */ /* 0x000fe4000f8e0207 */
[----:B------:R-:W-:Y:S01]  /*0530*/  IMAD R3, R6, R6, RZ ;  /* 0x0000000606037224 */ /* 0x000fe200078e02ff */
[----:B------:R-:W-:Y:S01]  /*0540*/  ULOP3.LUT UR4, UR7, 0x7, URZ, 0xc0, !UPT ;  /* 0x0000000707047892 */ /* 0x000fe2000f8ec0ff */
[----:B------:R-:W-:Y:S01]  /*0550*/  IMAD.MOV.U32 R19, RZ, RZ, RZ ;  /* 0x000000ffff137224 */ /* 0x000fe200078e00ff */
[----:B------:R-:W-:Y:S02]  /*0560*/  UIMAD UR7, UR6, UR6, URZ ;  /* 0x00000006060772a4 */ /* 0x000fe4000f8e02ff */
[----:B------:R-:W-:-:S04]  /*0570*/  UIADD3 UR4, UPT, UPT, UR4, -0x1, URZ ;  /* 0xffffffff04047890 */ /* 0x000fc8000fffe0ff */
[----:B------:R-:W-:-:S03]  /*0580*/  UISETP.GE.U32.AND UP0, UPT, UR4, 0x3, UPT ;  /* 0x000000030400788c */ /* 0x000fc6000bf06070 */
[----:B------:R-:W-:Y:S01]  /*0590*/  UMOV UR4, URZ ;  /* 0x000000ff00047c82 */ /* 0x000fe20008000000 */
[----:B0-----:R-:W-:-:S07]  /*05a0*/  IMAD R4, R4, UR5, RZ ;  /* 0x0000000504047c24 */ /* 0x001fce000f8e02ff */
.L_x_7:
[----:B0-----:R-:W0:Y:S01]  /*05b0*/  LDCU UR5, c[0x0][0x3b0] ;  /* 0x00007600ff0577ac */ /* 0x001e220008000800 */
[----:B-1----:R-:W1:Y:S01]  /*05c0*/  LDC R2, c[0x0][0x3b0] ;  /* 0x0000ec00ff027b82 */ /* 0x002e620000000800 */
[----:B------:R-:W0:Y:S07]  /*05d0*/  LDCU UR22, c[0x0][0x38c] ;  /* 0x00007180ff1677ac */ /* 0x000e2e0008000800 */
[----:B--2---:R-:W2:Y:S01]  /*05e0*/  LDC R7, c[0x0][0x388] ;  /* 0x0000e200ff077b82 */ /* 0x004ea20000000800 */
[----:B0-----:R-:W-:Y:S01]  /*05f0*/  UIMAD UR6, UR5, UR22, URZ ;  /* 0x00000016050672a4 */ /* 0x001fe2000f8e02ff */
[----:B-1----:R-:W-:-:S03]  /*0600*/  IMAD R9, R2, UR4, RZ ;  /* 0x0000000402097c24 */ /* 0x002fc6000f8e02ff */
[----:B------:R-:W-:-:S03]  /*0610*/  UIMAD UR6, UR6, UR5, URZ ;  /* 0x00000005060672a4 */ /* 0x000fc6000f8e02ff */
[----:B------:R-:W-:-:S03]  /*0620*/  UMOV UR5, URZ ;  /* 0x000000ff00057c82 */ /* 0x000fc60008000000 */
[----:B------:R-:W-:Y:S02]  /*0630*/  IMAD R8, R0, UR6, RZ ;  /* 0x0000000600087c24 */ /* 0x000fe4000f8e02ff */
[----:B--2---:R-:W-:Y:S01]  /*0640*/  IMAD R7, R7, UR4, RZ ;  /* 0x0000000407077c24 */ /* 0x004fe2000f8e02ff */
[----:B------:R-:W-:Y:S02]  /*0650*/  UIADD3 UR4, UPT, UPT, UR4, 0x1, URZ ;  /* 0x0000000104047890 */ /* 0x000fe4000fffe0ff */
[----:B------:R-:W-:Y:S02]  /*0660*/  IADD3 R6, P1, PT, R9, R8, RZ ;  /* 0x0000000809067210 */ /* 0x000fe40007f3e0ff */
[----:B------:R-:W-:Y:S02]  /*0670*/  SHF.R.S32.HI R8, RZ, 0x1f, R8 ;  /* 0x0000001fff087819 */ /* 0x000fe40000011408 */
[----:B------:R-:W-:Y:S02]  /*0680*/  ISETP.NE.AND P0, PT, R2, UR4, PT ;  /* 0x0000000402007c0c */ /* 0x000fe4000bf05270 */
[----:B------:R-:W-:Y:S01]  /*0690*/  IADD3 R5, P2, PT, R4, R7, RZ ;  /* 0x0000000704057210 */ /* 0x000fe20007f5e0ff */
[----:B------:R-:W-:Y:S01]  /*06a0*/  IMAD.X R8, RZ, RZ, R8, P1 ;  /* 0x000000ffff087224 */ /* 0x000fe200008e0608 */
[----:B------:R-:W-:-:S04]  /*06b0*/  SHF.R.S32.HI R2, RZ, 0x1f, R4 ;  /* 0x0000001fff027819 */ /* 0x000fc80000011404 */
[----:B---3--:R-:W-:-:S07]  /*06c0*/  LEA.HI.X.SX32 R7, R7, R2, 0x1, P2 ;  /* 0x0000000207077211 */ /* 0x008fce00010f0eff */
.L_x_6:
[----:B0-----:R-:W0:Y:S01]  /*06d0*/  LDCU UR6, c[0x0][0x38c] ;  /* 0x00007180ff0677ac */ /* 0x001e220008000800 */
[----:B------:R-:W-:Y:S02]  /*06e0*/  IADD3 R9, P1, PT, R6, UR5, RZ ;  /* 0x0000000506097c10 */ /* 0x000fe4000ff3e0ff */
[----:B------:R-:W-:Y:S01]  /*06f0*/  IADD3 R10, P2, PT, R5, UR5, RZ ;  /* 0x00000005050a7c10 */ /* 0x000fe2000ff5e0ff */
[----:B-1----:R-:W1:Y:S02]  /*0700*/  LDCU UR8, c[0x0][0x3b0] ;  /* 0x00007600ff0877ac */ /* 0x002e640008000800 */
[----:B------:R-:W-:Y:S01]  /*0710*/  IMAD.X R11, RZ, RZ, R8, P1 ;  /* 0x000000ffff0b7224 */ /* 0x000fe200008e0608 */
[----:B------:R-:W-:Y:S01]  /*0720*/  UIADD3 UR5, UPT, UPT, UR5, 0x1, URZ ;  /* 0x0000000105057890 */ /* 0x000fe2000fffe0ff */
[----:B------:R-:W-:Y:S01]  /*0730*/  IMAD.X R12, RZ, RZ, R7, P2 ;  /* 0x000000ffff0c7224 */ /* 0x000fe200010e0607 */
[----:B0-----:R-:W-:-:S03]  /*0740*/  UISETP.GE.U32.AND UP2, UPT, UR6, 0x8, UPT ;  /* 0x000000080600788c */ /* 0x001fc6000bf46070 */
[----:B------:R-:W-:Y:S01]  /*0750*/  UMOV UR6, URZ ;  /* 0x000000ff00067c82 */ /* 0x000fe20008000000 */
[----:B-1----:R-:W-:-:S05]  /*0760*/  UISETP.NE.AND UP1, UPT, UR5, UR8, UPT ;  /* 0x000000080500728c */ /* 0x002fca000bf25270 */
[----:B--23--:R-:W-:Y:S06]  /*0770*/  BRA.U !UP2, `(.L_x_1) ;  /* 0x000000090a447547 */ /* 0x00cfec000b800000 */
[----:B------:R-:W-:Y:S01]  /*0780*/  ULOP3.LUT UR9, UR22, 0x7ffffff8, URZ, 0xc0, !UPT ;  /* 0x7ffffff816097892 */ /* 0x000fe2000f8ec0ff */
[C---:B------:R-:W-:Y:S01]  /*0790*/  IMAD.SHL.U32 R25, R3.reuse, 0x2, RZ ;  /* 0x0000000203197824 */ /* 0x040fe200078e00ff */
[----:B------:R-:W-:Y:S01]  /*07a0*/  UIMAD UR16, UR7, 0x3, URZ ;  /* 0x00000003071078a4 */ /* 0x000fe2000f8e02ff */
[C---:B------:R-:W-:Y:S01]  /*07b0*/  IMAD R28, R3.reuse, 0x5, RZ ;  /* 0x00000005031c7824 */ /* 0x040fe200078e02ff */
[----:B------:R-:W-:Y:S01]  /*07c0*/  UIMAD UR15, UR7, 0x5, URZ ;  /* 0x00000005070f78a4 */ /* 0x000fe2000f8e02ff */
[C---:B------:R-:W-:Y:S01]  /*07d0*/  IMAD R22, R3.reuse, 0x3, RZ ;  /* 0x0000000303167824 */ /* 0x040fe200078e02ff */
[----:B------:R-:W-:Y:S01]  /*07e0*/  UIMAD UR14, UR7, 0x6, URZ ;  /* 0x00000006070e78a4 */ /* 0x000fe2000f8e02ff */
[C---:B------:R-:W-:Y:S01]  /*07f0*/  IMAD.SHL.U32 R26, R3.reuse, 0x4, RZ ;  /* 0x00000004031a7824 */ /* 0x040fe200078e00ff */
[----:B------:R-:W-:Y:S01]  /*0800*/  UIMAD UR13, UR7, 0x7, URZ ;  /* 0x00000007070d78a4 */ /* 0x000fe2000f8e02ff */
[C---:B------:R-:W-:Y:S01]  /*0810*/  IMAD R24, R3.reuse, 0x6, RZ ;  /* 0x0000000603187824 */ /* 0x040fe200078e02ff */
[----:B------:R-:W-:Y:S01]  /*0820*/  USHF.L.U32 UR17, UR7, 0x1, URZ ;  /* 0x0000000107117899 */ /* 0x000fe200080006ff */
[----:B------:R-:W-:Y:S01]  /*0830*/  IMAD R13, R3, 0x7, RZ ;  /* 0x00000007030d7824 */ /* 0x000fe200078e02ff */
[----:B------:R-:W0:Y:S01]  /*0840*/  LDCU.64 UR18, c[0x0][0x3a0] ;  /* 0x00007400ff1277ac */ /* 0x000e220008000a00 */
[----:B------:R-:W-:-:S02]  /*0850*/  IMAD.MOV.U32 R23, RZ, RZ, RZ ;  /* 0x000000ffff177224 */ /* 0x000fc400078e00ff */
[----:B------:R-:W-:Y:S01]  /*0860*/  IMAD.MOV.U32 R2, RZ, RZ, R3 ;  /* 0x000000ffff027224 */ /* 0x000fe200078e0003 */
[----:B------:R-:W1:Y:S01]  /*0870*/  LDCU.64 UR20, c[0x0][0x380] ;  /* 0x00007000ff1477ac */ /* 0x000e620008000a00 */
[----:B------:R-:W-:Y:S02]  /*0880*/  USHF.L.U32 UR12, UR7, 0x2, URZ ;  /* 0x00000002070c7899 */ /* 0x000fe400080006ff */
[----:B------:R-:W-:Y:S01]  /*0890*/  UIADD3 UR9, UPT, UPT, -UR9, URZ, URZ ;  /* 0x000000ff09097290 */ /* 0x000fe2000fffe1ff */
[----:B------:R-:W-:Y:S01]  /*08a0*/  UMOV UR6, URZ ;  /* 0x000000ff00067c82 */ /* 0x000fe20008000000 */
[----:B------:R-:W-:-:S10]  /*08b0*/  UMOV UR8, UR7 ;  /* 0x0000000700087c82 */ /* 0x000fd40008000000 */
.L_x_2:
[----:B------:R-:W-:Y:S01]  /*08c0*/  IMAD.U32 R21, RZ, RZ, UR6 ;  /* 0x00000006ff157e24 */ /* 0x000fe2000f8e00ff */
[----:B------:R-:W-:-:S04]  /*08d0*/  IADD3 R17, P1, PT, R10, UR6, RZ ;  /* 0x000000060a117c10 */ /* 0x000fc8000ff3e0ff */
[----:B------:R-:W-:Y:S02]  /*08e0*/  LEA.HI.X.SX32 R18, R21, R12, 0x1, P1 ;  /* 0x0000000c15127211 */ /* 0x000fe400008f0eff */
[----:B-1----:R-:W-:-:S04]  /*08f0*/  LEA R16, P1, R17, UR20, 0x2 ;  /* 0x0000001411107c11 */ /* 0x002fc8000f8210ff */
[----:B------:R-:W-:Y:S02]  /*0900*/  LEA.HI.X R17, R17, UR21, R18, 0x2, P1 ;  /* 0x0000001511117c11 */ /* 0x000fe400088f1412 */
[----:B------:R-:W-:-:S03]  /*0910*/  IADD3 R18, P1, PT, R23, R9, RZ ;  /* 0x0000000917127210 */ /* 0x000fc60007f3e0ff */
[----:B--2---:R-:W2:Y:S01]  /*0920*/  LDG.E R16, desc[UR10][R16.64] ;  /* 0x0000000a10107981 */ /* 0x004ea2000c1e1900 */
[----:B------:R-:W-:Y:S02]  /*0930*/  LEA.HI.X.SX32 R21, R23, R11, 0x1, P1 ;  /* 0x0000000b17157211 */ /* 0x000fe400008f0eff */
[----:B0-----:R-:W-:-:S04]  /*0940*/  LEA R20, P1, R18, UR18, 0x2 ;  /* 0x0000001212147c11 */ /* 0x001fc8000f8210ff */
[----:B------:R-:W-:-:S05]  /*0950*/  LEA.HI.X R21, R18, UR19, R21, 0x2, P1 ;  /* 0x0000001312157c11 */ /* 0x000fca00088f1415 */
[----:B------:R-:W2:Y:S01]  /*0960*/  LDG.E R20, desc[UR10][R20.64] ;  /* 0x0000000a14147981 */ /* 0x000ea2000c1e1900 */
[----:B------:R-:W-:Y:S02]  /*0970*/  IMAD.U32 R29, RZ, RZ, UR8 ;  /* 0x00000008ff1d7e24 */ /* 0x000fe4000f8e00ff */
[----:B--2---:R-:W-:Y:S01]  /*0980*/  FFMA R27, R20, R16, R19 ;  /* 0x00000010141b7223 */ /* 0x004fe20000000013 */
[----:B------:R-:W-:-:S04]  /*0990*/  IADD3 R19, P1, PT, R10, UR8, RZ ;  /* 0x000000080a137c10 */ /* 0x000fc8000ff3e0ff */
[----:B------:R-:W-:Y:S01]  /*09a0*/  LEA.HI.X.SX32 R29, R29, R12, 0x1, P1 ;  /* 0x0000000c1d1d7211 */ /* 0x000fe200008f0eff */
[----:B------:R0:W-:Y:S01]  /*09b0*/  STG.E desc[UR10][R14.64], R27 ;  /* 0x0000001b0e007986 */ /* 0x0001e2000c10190a */
[----:B------:R-:W-:-:S04]  /*09c0*/  LEA R18, P1, R19, UR20, 0x2 ;  /* 0x0000001413127c11 */ /* 0x000fc8000f8210ff */
[----:B------:R-:W-:Y:S02]  /*09d0*/  LEA.HI.X R19, R19, UR21, R29, 0x2, P1 ;  /* 0x0000001513137c11 */ /* 0x000fe400088f141d */
[----:B------:R-:W-:-:S03]  /*09e0*/  IADD3 R16, P1, PT, R2, R9, RZ ;  /* 0x0000000902107210 */ /* 0x000fc60007f3e0ff */
[----:B------:R-:W2:Y:S01]  /*09f0*/  LDG.E R18, desc[UR10][R18.64] ;  /* 0x0000000a12127981 */ /* 0x000ea2000c1e1900 */
[----:B------:R-:W-:Y:S02]  /*0a00*/  LEA.HI.X.SX32 R17, R2, R11, 0x1, P1 ;  /* 0x0000000b02117211 */ /* 0x000fe400008f0eff */
[----:B------:R-:W-:-:S04]  /*0a10*/  LEA R20, P1, R16, UR18, 0x2 ;  /* 0x0000001210147c11 */ /* 0x000fc8000f8210ff */
[----:B------:R-:W-:-:S05]  /*0a20*/  LEA.HI.X R21, R16, UR19, R17, 0x2, P1 ;  /* 0x0000001310157c11 */ /* 0x000fca00088f1411 */
[----:B------:R-:W2:Y:S01]  /*0a30*/  LDG.E R20, desc[UR10][R20.64] ;  /* 0x0000000a14147981 */ /* 0x000ea2000c1e1900 */
[----:B------:R-:W-:Y:S01]  /*0a40*/  IMAD.U32 R16, RZ, RZ, UR17 ;  /* 0x00000011ff107e24 */ /* 0x000fe2000f8e00ff */
[----:B------:R-:W-:Y:S01]  /*0a50*/  IADD3 R17, P1, PT, R10, UR17, RZ ;  /* 0x000000110a117c10 */ /* 0x000fe2000ff3e0ff */
[----:B--2---:R-:W-:-:S03]  /*0a60*/  FFMA R29, R20, R18, R27 ;  /* 0x00000012141d7223 */ /* 0x004fc6000000001b */
[----:B------:R-:W-:Y:S02]  /*0a70*/  LEA.HI.X.SX32 R18, R16, R12, 0x1, P1 ;  /* 0x0000000c10127211 */ /* 0x000fe400008f0eff */
[C---:B------:R-:W-:Y:S01]  /*0a80*/  LEA R16, P1, R17.reuse, UR20, 0x2 ;  /* 0x0000001411107c11 */ /* 0x040fe2000f8210ff */
[----:B------:R1:W-:Y:S03]  /*0a90*/  STG.E desc[UR10][R14.64], R29 ;  /* 0x0000001d0e007986 */ /* 0x0003e6000c10190a */
[----:B------:R-:W-:Y:S02]  /*0aa0*/  LEA.HI.X R17, R17, UR21, R18, 0x2, P1 ;  /* 0x0000001511117c11 */ /* 0x000fe400088f1412 */
[----:B------:R-:W-:-:S03]  /*0ab0*/  IADD3 R18, P1, PT, R25, R9, RZ ;  /* 0x0000000919127210 */ /* 0x000fc60007f3e0ff */
[----:B------:R-:W0:Y:S01]  /*0ac0*/  LDG.E R16, desc[UR10][R16.64] ;  /* 0x0000000a10107981 */ /* 0x000e22000c1e1900 */
[----:B------:R-:W-:Y:S02]  /*0ad0*/  LEA.HI.X.SX32 R19, R25, R11, 0x1, P1 ;  /* 0x0000000b19137211 */ /* 0x000fe400008f0eff */
[----:B------:R-:W-:-:S04]  /*0ae0*/  LEA R20, P1, R18, UR18, 0x2 ;  /* 0x0000001212147c11 */ /* 0x000fc8000f8210ff */
[----:B------:R-:W-:-:S05]  /*0af0*/  LEA.HI.X R21, R18, UR19, R19, 0x2, P1 ;  /* 0x0000001312157c11 */ /* 0x000fca00088f1413 */
[----:B------:R-:W0:Y:S01]  /*0b00*/  LDG.E R20, desc[UR10][R20.64] ;  /* 0x0000000a14147981 */ /* 0x000e22000c1e1900 */
[----:B------:R-:W-:Y:S01]  /*0b10*/  IMAD.U32 R18, RZ, RZ, UR16 ;  /* 0x00000010ff127e24 */ /* 0x000fe2000f8e00ff */
[----:B------:R-:W-:Y:S01]  /*0b20*/  IADD3 R19, P1, PT, R10, UR16, RZ ;  /* 0x000000100a137c10 */ /* 0x000fe2000ff3e0ff */
[----:B0-----:R-:W-:-:S03]  /*0b30*/  FFMA R27, R20, R16, R29 ;  /* 0x00000010141b7223 */ /* 0x001fc6000000001d */
[----:B------:R-:W-:Y:S02]  /*0b40*/  LEA.HI.X.SX32 R16, R18, R12, 0x1, P1 ;  /* 0x0000000c12107211 */ /* 0x000fe400008f0eff */
[C---:B------:R-:W-:Y:S01]  /*0b50*/  LEA R18, P1, R19.reuse, UR20, 0x2 ;  /* 0x0000001413127c11 */ /* 0x040fe2000f8210ff */
[----:B------:R0:W-:Y:S03]  /*0b60*/  STG.E desc[UR10][R14.64], R27 ;  /* 0x0000001b0e007986 */ /* 0x0001e6000c10190a */
[----:B------:R-:W-:Y:S02]  /*0b70*/  LEA.HI.X R19, R19, UR21, R16, 0x2, P1 ;  /* 0x0000001513137c11 */ /* 0x000fe400088f1410 */
[----:B------:R-:W-:-:S03]  /*0b80*/  IADD3 R16, P1, PT, R22, R9, RZ ;  /* 0x0000000916107210 */ /* 0x000fc60007f3e0ff */
[----:B------:R-:W1:Y:S01]  /*0b90*/  LDG.E R18, desc[UR10][R18.64] ;  /* 0x0000000a12127981 */ /* 0x000e62000c1e1900 */
[----:B------:R-:W-:Y:S02]  /*0ba0*/  LEA.HI.X.SX32 R17, R22, R11, 0x1, P1 ;  /* 0x0000000b16117211 */ /* 0x000fe400008f0eff */
[----:B------:R-:W-:-:S04]  /*0bb0*/  LEA R20, P1, R16, UR18, 0x2 ;  /* 0x0000001210147c11 */ /* 0x000fc8000f8210ff */
[----:B------:R-:W-:-:S05]  /*0bc0*/  LEA.HI.X R21, R16, UR19, R17, 0x2, P1 ;  /* 0x0000001310157c11 */ /* 0x000fca00088f1411 */
[----:B------:R-:W1:Y:S01]  /*0bd0*/  LDG.E R20, desc[UR10][R20.64] ;  /* 0x0000000a14147981 */ /* 0x000e62000c1e1900 */
[----:B------:R-:W-:Y:S01]  /*0be0*/  IMAD.U32 R16, RZ, RZ, UR12 ;  /* 0x0000000cff107e24 */ /* 0x000fe2000f8e00ff */
[----:B------:R-:W-:Y:S01]  /*0bf0*/  IADD3 R17, P1, PT, R10, UR12, RZ ;  /* 0x0000000c0a117c10 */ /* 0x000fe2000ff3e0ff */
[----:B-1----:R-:W-:-:S03]  /*0c00*/  FFMA R29, R20, R18, R27 ;  /* 0x00000012141d7223 */ /* 0x002fc6000000001b */
        /* <DEDUP_REMOVED lines=31> */
[----:B------:R-:W2:Y:S01]  /*0e00*/  LDG.E R16, desc[UR10][R16.64] ;  /* 0x0000000a10107981 */ /* 0x000ea2000c1e1900 */
[----:B0-----:R-:W-:Y:S02]  /*0e10*/  LEA.HI.X.SX32 R27, R24, R11, 0x1, P1 ;  /* 0x0000000b181b7211 */ /* 0x001fe400008f0eff */
        /* <DEDUP_REMOVED lines=11> */
[----:B------:R-:W3:Y:S01]  /*0ed0*/  LDG.E R20, desc[UR10][R20.64] ;  /* 0x0000000a14147981 */ /* 0x000ee2000c1e1900 */
[----:B-1----:R-:W-:Y:S02]  /*0ee0*/  LEA.HI.X.SX32 R29, R13, R11, 0x1, P1 ;  /* 0x0000000b0d1d7211 */ /* 0x002fe400008f0eff */
[----:B------:R-:W-:-:S04]  /*0ef0*/  LEA R16, P1, R17, UR18, 0x2 ;  /* 0x0000001211107c11 */ /* 0x000fc8000f8210ff */
[----:B------:R-:W-:-:S05]  /*0f00*/  LEA.HI.X R17, R17, UR19, R29, 0x2, P1 ;  /* 0x0000001311117c11 */ /* 0x000fca00088f141d */
[----:B------:R-:W3:Y:S01]  /*0f10*/  LDG.E R16, desc[UR10][R16.64] ;  /* 0x0000000a10107981 */ /* 0x000ee2000c1e1900 */
[----:B------:R-:W-:Y:S01]  /*0f20*/  UIADD3 UR9, UPT, UPT, UR9, 0x8, URZ ;  /* 0x0000000809097890 */ /* 0x000fe2000fffe0ff */
[C---:B------:R-:W-:Y:S01]  /*0f30*/  IMAD R2, R3.reuse, 0x8, R2 ;  /* 0x0000000803027824 */ /* 0x040fe200078e0202 */
[----:B------:R-:W-:Y:S01]  /*0f40*/  ULEA UR8, UR7, UR8, 0x3 ;  /* 0x0000000807087291 */ /* 0x000fe2000f8e18ff */
[C---:B------:R-:W-:Y:S01]  /*0f50*/  IMAD R25, R3.reuse, 0x8, R25 ;  /* 0x0000000803197824 */ /* 0x040fe200078e0219 */
[----:B------:R-:W-:Y:S01]  /*0f60*/  UISETP.NE.AND UP2, UPT, UR9, URZ, UPT ;  /* 0x000000ff0900728c */ /* 0x000fe2000bf45270 */
[C---:B------:R-:W-:Y:S01]  /*0f70*/  IMAD R22, R3.reuse, 0x8, R22 ;  /* 0x0000000803167824 */ /* 0x040fe200078e0216 */
[----:B------:R-:W-:Y:S01]  /*0f80*/  ULEA UR17, UR7, UR17, 0x3 ;  /* 0x0000001107117291 */ /* 0x000fe2000f8e18ff */
        /* <DEDUP_REMOVED lines=8> */
[----:B------:R-:W-:Y:S01]  /*1010*/  IMAD R23, R3, 0x8, R23 ;  /* 0x0000000803177824 */ /* 0x000fe200078e0217 */
[----:B------:R-:W-:-:S02]  /*1020*/  ULEA UR13, UR7, UR13, 0x3 ;  /* 0x0000000d070d7291 */ /* 0x000fc4000f8e18ff */
[----:B------:R-:W-:Y:S01]  /*1030*/  ULEA UR6, UR7, UR6, 0x3 ;  /* 0x0000000607067291 */ /* 0x000fe2000f8e18ff */
[----:B---3--:R-:W-:-:S05]  /*1040*/  FFMA R19, R16, R20, R27 ;  /* 0x0000001410137223 */ /* 0x008fca000000001b */
[----:B------:R2:W-:Y:S01]  /*1050*/  STG.E desc[UR10][R14.64], R19 ;  /* 0x000000130e007986 */ /* 0x0005e2000c10190a */
[----:B------:R-:W-:Y:S05]  /*1060*/  BRA.U UP2, `(.L_x_2) ;  /* 0xfffffff902147547 */ /* 0x000fea000b83ffff */
[----:B------:R-:W0:Y:S02]  /*1070*/  LDCU UR6, c[0x0][0x38c] ;  /* 0x00007180ff0677ac */ /* 0x000e240008000800 */
[----:B0-----:R-:W-:-:S12]  /*1080*/  ULOP3.LUT UR6, UR6, 0x7ffffff8, URZ, 0xc0, !UPT ;  /* 0x7ffffff806067892 */ /* 0x001fd8000f8ec0ff */
.L_x_1:
[----:B------:R-:W0:Y:S02]  /*1090*/  LDCU UR8, c[0x0][0x38c] ;  /* 0x00007180ff0877ac */ /* 0x000e240008000800 */
[----:B0-----:R-:W-:-:S04]  /*10a0*/  ULOP3.LUT UR9, UR8, 0x7, URZ, 0xc0, !UPT ;  /* 0x0000000708097892 */ /* 0x001fc8000f8ec0ff */
[----:B------:R-:W-:-:S09]  /*10b0*/  UISETP.NE.AND UP2, UPT, UR9, URZ, UPT ;  /* 0x000000ff0900728c */ /* 0x000fd2000bf45270 */
[----:B------:R-:W-:Y:S05]  /*10c0*/  BRA.U !UP2, `(.L_x_3) ;  /* 0x000000050ae87547 */ /* 0x000fea000b800000 */
[----:B------:R-:W-:-:S04]  /*10d0*/  ULOP3.LUT UR9, UR8, 0x3, URZ, 0xc0, !UPT ;  /* 0x0000000308097892 */ /* 0x000fc8000f8ec0ff */
[----:B------:R-:W-:Y:S01]  /*10e0*/  UISETP.NE.AND UP2, UPT, UR9, URZ, UPT ;  /* 0x000000ff0900728c */ /* 0x000fe2000bf45270 */
[----:B------:R-:W-:Y:S10]  /*10f0*/  BRA.U !UP0, `(.L_x_4) ;  /* 0x0000000108fc7547 */ /* 0x000ff4000b800000 */
[----:B------:R-:W0:Y:S01]  /*1100*/  LDCU.64 UR14, c[0x0][0x380] ;  /* 0x00007000ff0e77ac */ /* 0x000e220008000a00 */
[----:B------:R-:W-:Y:S01]  /*1110*/  IMAD R2, R3, UR6, RZ ;  /* 0x0000000603027c24 */ /* 0x000fe2000f8e02ff */
[----:B------:R-:W1:Y:S04]  /*1120*/  LDCU.64 UR12, c[0x0][0x3a0] ;  /* 0x00007400ff0c77ac */ /* 0x000e680008000a00 */
[----:B------:R-:W-:Y:S01]  /*1130*/  IADD3 R17, P2, PT, R2, R9, RZ ;  /* 0x0000000902117210 */ /* 0x000fe20007f5e0ff */
[----:B------:R-:W-:-:S03]  /*1140*/  UIMAD UR8, UR7, UR6, URZ ;  /* 0x00000006070872a4 */ /* 0x000fc6000f8e02ff */
[----:B------:R-:W-:-:S03]  /*1150*/  LEA.HI.X.SX32 R18, R2, R11, 0x1, P2 ;  /* 0x0000000b02127211 */ /* 0x000fc600010f0eff */
[----:B------:R-:W-:Y:S01]  /*1160*/  IMAD.U32 R21, RZ, RZ, UR8 ;  /* 0x00000008ff157e24 */ /* 0x000fe2000f8e00ff */
[----:B------:R-:W-:-:S04]  /*1170*/  IADD3 R13, P1, PT, R10, UR8, RZ ;  /* 0x000000080a0d7c10 */ /* 0x000fc8000ff3e0ff */
[----:B------:R-:W-:Y:S02]  /*1180*/  LEA.HI.X.SX32 R16, R21, R12, 0x1, P1 ;  /* 0x0000000c15107211 */ /* 0x000fe400008f0eff */
[----:B0-----:R-:W-:Y:S02]  /*1190*/  LEA R22, P1, R13, UR14, 0x2 ;  /* 0x0000000e0d167c11 */ /* 0x001fe4000f8210ff */
[----:B-1----:R-:W-:Y:S02]  /*11a0*/  LEA R24, P2, R17, UR12, 0x2 ;  /* 0x0000000c11187c11 */ /* 0x002fe4000f8410ff */
[----:B------:R-:W-:Y:S02]  /*11b0*/  LEA.HI.X R23, R13, UR15, R16, 0x2, P1 ;  /* 0x0000000f0d177c11 */ /* 0x000fe400088f1410 */
[----:B------:R-:W-:-:S03]  /*11c0*/  LEA.HI.X R25, R17, UR13, R18, 0x2, P2 ;  /* 0x0000000d11197c11 */ /* 0x000fc600090f1412 */
[----:B------:R-:W3:Y:S04]  /*11d0*/  LDG.E R13, desc[UR10][R22.64] ;  /* 0x0000000a160d7981 */ /* 0x000ee8000c1e1900 */
[----:B------:R-:W3:Y:S01]  /*11e0*/  LDG.E R24, desc[UR10][R24.64] ;  /* 0x0000000a18187981 */ /* 0x000ee2000c1e1900 */
[----:B------:R-:W-:Y:S01]  /*11f0*/  UIADD3 UR8, UPT, UPT, UR7, UR8, URZ ;  /* 0x0000000807087290 */ /* 0x000fe2000fffe0ff */
[----:B------:R-:W-:-:S05]  /*1200*/  IMAD.IADD R2, R3, 0x1, R2 ;  /* 0x0000000103027824 */ /* 0x000fca00078e0202 */
[----:B--2---:R-:W-:Y:S01]  /*1210*/  IMAD.U32 R27, RZ, RZ, UR8 ;  /* 0x00000008ff1b7e24 */ /* 0x004fe2000f8e00ff */
[----:B------:R-:W-:Y:S02]  /*1220*/  IADD3 R17, P1, PT, R10, UR8, RZ ;  /* 0x000000080a117c10 */ /* 0x000fe4000ff3e0ff */
[C---:B------:R-:W-:Y:S02]  /*1230*/  IADD3 R21, P2, PT, R2.reuse, R9, RZ ;  /* 0x0000000902157210 */ /* 0x040fe40007f5e0ff */
[----:B------:R-:W-:Y:S02]  /*1240*/  LEA.HI.X.SX32 R18, R27, R12, 0x1, P1 ;  /* 0x0000000c1b127211 */ /* 0x000fe400008f0eff */
[----:B------:R-:W-:Y:S02]  /*1250*/  LEA.HI.X.SX32 R26, R2, R11, 0x1, P2 ;  /* 0x0000000b021a7211 */ /* 0x000fe400010f0eff */
[----:B------:R-:W-:Y:S02]  /*1260*/  LEA R16, P1, R17, UR14, 0x2 ;  /* 0x0000000e11107c11 */ /* 0x000fe4000f8210ff */
[----:B------:R-:W-:-:S02]  /*1270*/  LEA R20, P2, R21, UR12, 0x2 ;  /* 0x0000000c15147c11 */ /* 0x000fc4000f8410ff */
[----:B------:R-:W-:Y:S02]  /*1280*/  LEA.HI.X R17, R17, UR15, R18, 0x2, P1 ;  /* 0x0000000f11117c11 */ /* 0x000fe400088f1412 */
[----:B------:R-:W-:Y:S01]  /*1290*/  LEA.HI.X R21, R21, UR13, R26, 0x2, P2 ;  /* 0x0000000d15157c11 */ /* 0x000fe200090f141a */
[----:B---3--:R-:W-:-:S05]  /*12a0*/  FFMA R13, R24, R13, R19 ;  /* 0x0000000d180d7223 */ /* 0x008fca0000000013 */
[----:B------:R0:W-:Y:S04]  /*12b0*/  STG.E desc[UR10][R14.64], R13 ;  /* 0x0000000d0e007986 */ /* 0x0001e8000c10190a */
[----:B------:R-:W0:Y:S04]  /*12c0*/  LDG.E R16, desc[UR10][R16.64] ;  /* 0x0000000a10107981 */ /* 0x000e28000c1e1900 */
[----:B------:R-:W0:Y:S01]  /*12d0*/  LDG.E R20, desc[UR10][R20.64] ;  /* 0x0000000a14147981 */ /* 0x000e22000c1e1900 */
[----:B------:R-:W-:Y:S01]  /*12e0*/  UIADD3 UR8, UPT, UPT, UR7, UR8, URZ ;  /* 0x0000000807087290 */ /* 0x000fe2000fffe0ff */
[----:B------:R-:W-:-:S05]  /*12f0*/  IMAD.IADD R2, R3, 0x1, R2 ;  /* 0x0000000103027824 */ /* 0x000fca00078e0202 */
[----:B------:R-:W-:Y:S01]  /*1300*/  IMAD.U32 R23, RZ, RZ, UR8 ;  /* 0x00000008ff177e24 */ /* 0x000fe2000f8e00ff */
[----:B------:R-:W-:Y:S02]  /*1310*/  IADD3 R19, P1, PT, R10, UR8, RZ ;  /* 0x000000080a137c10 */ /* 0x000fe4000ff3e0ff */
[C---:B------:R-:W-:Y:S02]  /*1320*/  IADD3 R25, P2, PT, R2.reuse, R9, RZ ;  /* 0x0000000902197210 */ /* 0x040fe40007f5e0ff */
[----:B------:R-:W-:Y:S02]  /*1330*/  LEA.HI.X.SX32 R24, R23, R12, 0x1, P1 ;  /* 0x0000000c17187211 */ /* 0x000fe400008f0eff */
[----:B------:R-:W-:Y:S02]  /*1340*/  LEA R22, P1, R19, UR14, 0x2 ;  /* 0x0000000e13167c11 */ /* 0x000fe4000f8210ff */
[----:B------:R-:W-:Y:S02]  /*1350*/  LEA.HI.X.SX32 R26, R2, R11, 0x1, P2 ;  /* 0x0000000b021a7211 */ /* 0x000fe400010f0eff */
[----:B------:R-:W-:-:S02]  /*1360*/  LEA R18, P2, R25, UR12, 0x2 ;  /* 0x0000000c19127c11 */ /* 0x000fc4000f8410ff */
[----:B------:R-:W-:Y:S02]  /*1370*/  LEA.HI.X R23, R19, UR15, R24, 0x2, P1 ;  /* 0x0000000f13177c11 */ /* 0x000fe400088f1418 */
[----:B------:R-:W-:Y:S01]  /*1380*/  LEA.HI.X R19, R25, UR13, R26, 0x2, P2 ;  /* 0x0000000d19137c11 */ /* 0x000fe200090f141a */
[----:B0-----:R-:W-:-:S05]  /*1390*/  FFMA R13, R20, R16, R13 ;  /* 0x00000010140d7223 */ /* 0x001fca000000000d */
[----:B------:R0:W-:Y:S04]  /*13a0*/  STG.E desc[UR10][R14.64], R13 ;  /* 0x0000000d0e007986 */ /* 0x0001e8000c10190a */
[----:B------:R-:W0:Y:S04]  /*13b0*/  LDG.E R22, desc[UR10][R22.64] ;  /* 0x0000000a16167981 */ /* 0x000e28000c1e1900 */
[----:B------:R-:W0:Y:S01]  /*13c0*/  LDG.E R18, desc[UR10][R18.64] ;  /* 0x0000000a12127981 */ /* 0x000e22000c1e1900 */
[----:B------:R-:W-:Y:S01]  /*13d0*/  UIADD3 UR8, UPT, UPT, UR7, UR8, URZ ;  /* 0x0000000807087290 */ /* 0x000fe2000fffe0ff */
[----:B------:R-:W-:-:S05]  /*13e0*/  IMAD.IADD R2, R3, 0x1, R2 ;  /* 0x0000000103027824 */ /* 0x000fca00078e0202 */
[----:B------:R-:W-:Y:S01]  /*13f0*/  IADD3 R17, P1, PT, R2, R9, RZ ;  /* 0x0000000902117210 */ /* 0x000fe20007f3e0ff */
[----:B------:R-:W-:Y:S01]  /*1400*/  IMAD.U32 R25, RZ, RZ, UR8 ;  /* 0x00000008ff197e24 */ /* 0x000fe2000f8e00ff */
[----:B------:R-:W-:Y:S02]  /*1410*/  IADD3 R21, P2, PT, R10, UR8, RZ ;  /* 0x000000080a157c10 */ /* 0x000fe4000ff5e0ff */
[----:B------:R-:W-:Y:S02]  /*1420*/  LEA.HI.X.SX32 R24, R2, R11, 0x1, P1 ;  /* 0x0000000b02187211 */ /* 0x000fe400008f0eff */
[----:B------:R-:W-:Y:S02]  /*1430*/  LEA.HI.X.SX32 R2, R25, R12, 0x1, P2 ;  /* 0x0000000c19027211 */ /* 0x000fe400010f0eff */
[----:B------:R-:W-:Y:S02]  /*1440*/  LEA R16, P1, R17, UR12, 0x2 ;  /* 0x0000000c11107c11 */ /* 0x000fe4000f8210ff */
[----:B------:R-:W-:-:S02]  /*1450*/  LEA R20, P2, R21, UR14, 0x2 ;  /* 0x0000000e15147c11 */ /* 0x000fc4000f8410ff */
[----:B------:R-:W-:Y:S02]  /*1460*/  LEA.HI.X R17, R17, UR13, R24, 0x2, P1 ;  /* 0x0000000d11117c11 */ /* 0x000fe400088f1418 */
[----:B------:R-:W-:Y:S01]  /*1470*/  LEA.HI.X R21, R21, UR15, R2, 0x2, P2 ;  /* 0x0000000f15157c11 */ /* 0x000fe200090f1402 */
[----:B0-----:R-:W-:-:S05]  /*1480*/  FFMA R13, R18, R22, R13 ;  /* 0x00000016120d7223 */ /* 0x001fca000000000d */
[----:B------:R0:W-:Y:S04]  /*1490*/  STG.E desc[UR10][R14.64], R13 ;  /* 0x0000000d0e007986 */ /* 0x0001e8000c10190a */
[----:B------:R-:W2:Y:S04]  /*14a0*/  LDG.E R16, desc[UR10][R16.64] ;  /* 0x0000000a10107981 */ /* 0x000ea8000c1e1900 */
[----:B------:R-:W2:Y:S01]  /*14b0*/  LDG.E R20, desc[UR10][R20.64] ;  /* 0x0000000a14147981 */ /* 0x000ea2000c1e1900 */
[----:B------:R-:W-:Y:S01]  /*14c0*/  UIADD3 UR6, UPT, UPT, UR6, 0x4, URZ ;  /* 0x0000000406067890 */ /* 0x000fe2000fffe0ff */
[----:B--2---:R-:W-:-:S05]  /*14d0*/  FFMA R19, R16, R20, R13 ;  /* 0x0000001410137223 */ /* 0x004fca000000000d */
[----:B------:R0:W-:Y:S06]  /*14e0*/  STG.E desc[UR10][R14.64], R19 ;  /* 0x000000130e007986 */ /* 0x0001ec000c10190a */
.L_x_4:
[----:B------:R-:W-:Y:S05]  /*14f0*/  BRA.U !UP2, `(.L_x_3) ;  /* 0x000000010adc7547 */ /* 0x000fea000b800000 */
[----:B------:R-:W1:Y:S01]  /*1500*/  LDCU UR8, c[0x0][0x38c] ;  /* 0x00007180ff0877ac */ /* 0x000e620008000800 */
[----:B------:R-:W-:Y:S02]  /*1510*/  UISETP.NE.AND UP2, UPT, UR9, 0x1, UPT ;  /* 0x000000010900788c */ /* 0x000fe4000bf45270 */
[----:B-1----:R-:W-:-:S07]  /*1520*/  ULOP3.LUT UP3, URZ, UR8, 0x1, URZ, 0xc0, !UPT ;  /* 0x0000000108ff7892 */ /* 0x002fce000f86c0ff */
[----:B------:R-:W-:Y:S05]  /*1530*/  BRA.U !UP2, `(.L_x_5) ;  /* 0x000000010a847547 */ /* 0x000fea000b800000 */
[----:B------:R-:W1:Y:S01]  /*1540*/  LDCU.64 UR14, c[0x0][0x380] ;  /* 0x00007000ff0e77ac */ /* 0x000e620008000a00 */
[----:B------:R-:W-:Y:S01]  /*1550*/  IMAD R2, R3, UR6, RZ ;  /* 0x0000000603027c24 */ /* 0x000fe2000f8e02ff */
[----:B------:R-:W3:Y:S04]  /*1560*/  LDCU.64 UR12, c[0x0][0x3a0] ;  /* 0x00007400ff0c77ac */ /* 0x000ee80008000a00 */
[----:B0-----:R-:W-:Y:S01]  /*1570*/  IADD3 R13, P2, PT, R2, R9, RZ ;  /* 0x00000009020d7210 */ /* 0x001fe20007f5e0ff */
[----:B------:R-:W-:-:S03]  /*1580*/  UIMAD UR8, UR7, UR6, URZ ;  /* 0x00000006070872a4 */ /* 0x000fc6000f8e02ff */
[----:B------:R-:W-:-:S03]  /*1590*/  LEA.HI.X.SX32 R16, R2, R11, 0x1, P2 ;  /* 0x0000000b02107211 */ /* 0x000fc600010f0eff */
[----:B------:R-:W-:Y:S01]  /*15a0*/  IMAD.U32 R21, RZ, RZ, UR8 ;  /* 0x00000008ff157e24 */ /* 0x000fe2000f8e00ff */
[----:B------:R-:W-:-:S04]  /*15b0*/  IADD3 R17, P1, PT, R10, UR8, RZ ;  /* 0x000000080a117c10 */ /* 0x000fc8000ff3e0ff */
[----:B------:R-:W-:Y:S02]  /*15c0*/  LEA.HI.X.SX32 R18, R21, R12, 0x1, P1 ;  /* 0x0000000c15127211 */ /* 0x000fe400008f0eff */
[----:B-1----:R-:W-:Y:S02]  /*15d0*/  LEA R22, P1, R17, UR14, 0x2 ;  /* 0x0000000e11167c11 */ /* 0x002fe4000f8210ff */
[----:B---3--:R-:W-:Y:S02]  /*15e0*/  LEA R24, P2, R13, UR12, 0x2 ;  /* 0x0000000c0d187c11 */ /* 0x008fe4000f8410ff */
[----:B------:R-:W-:Y:S02]  /*15f0*/  LEA.HI.X R23, R17, UR15, R18, 0x2, P1 ;  /* 0x0000000f11177c11 */ /* 0x000fe400088f1412 */
[----:B------:R-:W-:-:S03]  /*1600*/  LEA.HI.X R25, R13, UR13, R16, 0x2, P2 ;  /* 0x0000000d0d197c11 */ /* 0x000fc600090f1410 */
[----:B------:R-:W3:Y:S04]  /*1610*/  LDG.E R22, desc[UR10][R22.64] ;  /* 0x0000000a16167981 */ /* 0x000ee8000c1e1900 */
[----:B------:R-:W3:Y:S01]  /*1620*/  LDG.E R24, desc[UR10][R24.64] ;  /* 0x0000000a18187981 */ /* 0x000ee2000c1e1900 */
[----:B------:R-:W-:Y:S01]  /*1630*/  UIADD3 UR8, UPT, UPT, UR7, UR8, URZ ;  /* 0x0000000807087290 */ /* 0x000fe2000fffe0ff */
[----:B------:R-:W-:-:S05]  /*1640*/  IMAD.IADD R2, R3, 0x1, R2 ;  /* 0x0000000103027824 */ /* 0x000fca00078e0202 */
[----:B------:R-:W-:Y:S01]  /*1650*/  IADD3 R13, P1, PT, R2, R9, RZ ;  /* 0x00000009020d7210 */ /* 0x000fe20007f3e0ff */
[----:B------:R-:W-:Y:S01]  /*1660*/  IMAD.U32 R21, RZ, RZ, UR8 ;  /* 0x00000008ff157e24 */ /* 0x000fe2000f8e00ff */
[----:B------:R-:W-:Y:S02]  /*1670*/  IADD3 R17, P2, PT, R10, UR8, RZ ;  /* 0x000000080a117c10 */ /* 0x000fe4000ff5e0ff */
[----:B------:R-:W-:Y:S02]  /*1680*/  LEA.HI.X.SX32 R2, R2, R11, 0x1, P1 ;  /* 0x0000000b02027211 */ /* 0x000fe400008f0eff */
[----:B------:R-:W-:Y:S02]  /*1690*/  LEA R20, P1, R13, UR12, 0x2 ;  /* 0x0000000c0d147c11 */ /* 0x000fe4000f8210ff */
[----:B------:R-:W-:Y:S02]  /*16a0*/  LEA.HI.X.SX32 R18, R21, R12, 0x1, P2 ;  /* 0x0000000c15127211 */ /* 0x000fe400010f0eff */
[----:B------:R-:W-:-:S02]  /*16b0*/  LEA R16, P2, R17, UR14, 0x2 ;  /* 0x0000000e11107c11 */ /* 0x000fc4000f8410ff */
[----:B------:R-:W-:Y:S02]  /*16c0*/  LEA.HI.X R21, R13, UR13, R2, 0x2, P1 ;  /* 0x0000000d0d157c11 */ /* 0x000fe400088f1402 */
[----:B------:R-:W-:Y:S01]  /*16d0*/  LEA.HI.X R17, R17, UR15, R18, 0x2, P2 ;  /* 0x0000000f11117c11 */ /* 0x000fe200090f1412 */
[----:B---3--:R-:W-:-:S05]  /*16e0*/  FFMA R13, R24, R22, R19 ;  /* 0x00000016180d7223 */ /* 0x008fca0000000013 */
[----:B------:R1:W-:Y:S04]  /*16f0*/  STG.E desc[UR10][R14.64], R13 ;  /* 0x0000000d0e007986 */ /* 0x0003e8000c10190a */
[----:B------:R-:W2:Y:S04]  /*1700*/  LDG.E R16, desc[UR10][R16.64] ;  /* 0x0000000a10107981 */ /* 0x000ea8000c1e1900 */
[----:B------:R-:W2:Y:S01]  /*1710*/  LDG.E R20, desc[UR10][R20.64] ;  /* 0x0000000a14147981 */ /* 0x000ea2000c1e1900 */
[----:B------:R-:W-:Y:S01]  /*1720*/  UIADD3 UR6, UPT, UPT, UR6, 0x2, URZ ;  /* 0x0000000206067890 */ /* 0x000fe2000fffe0ff */
[----:B--2---:R-:W-:-:S05]  /*1730*/  FFMA R19, R20, R16, R13 ;  /* 0x0000001014137223 */ /* 0x004fca000000000d */
[----:B------:R1:W-:Y:S06]  /*1740*/  STG.E desc[UR10][R14.64], R19 ;  /* 0x000000130e007986 */ /* 0x0003ec000c10190a */
.L_x_5:
[----:B------:R-:W-:Y:S05]  /*1750*/  BRA.U !UP3, `(.L_x_3) ;  /* 0x000000010b447547 */ /* 0x000fea000b800000 */
[----:B------:R-:W3:Y:S01]  /*1760*/  LDCU.64 UR12, c[0x0][0x3a0] ;  /* 0x00007400ff0c77ac */ /* 0x000ee20008000a00 */
[----:B------:R-:W-:Y:S01]  /*1770*/  IMAD R2, R3, UR6, RZ ;  /* 0x0000000603027c24 */ /* 0x000fe2000f8e02ff */
[----:B------:R-:W4:Y:S04]  /*1780*/  LDCU.64 UR14, c[0x0][0x380] ;  /* 0x00007000ff0e77ac */ /* 0x000f280008000a00 */
[----:B01----:R-:W-:Y:S01]  /*1790*/  IADD3 R13, P1, PT, R2, R9, RZ ;  /* 0x00000009020d7210 */ /* 0x003fe20007f3e0ff */
[----:B------:R-:W-:-:S03]  /*17a0*/  UIMAD UR8, UR7, UR6, URZ ;  /* 0x00000006070872a4 */ /* 0x000fc6000f8e02ff */
[----:B------:R-:W-:-:S03]  /*17b0*/  LEA.HI.X.SX32 R16, R2, R11, 0x1, P1 ;  /* 0x0000000b02107211 */ /* 0x000fc600008f0eff */
[----:B------:R-:W-:Y:S01]  /*17c0*/  IMAD.U32 R17, RZ, RZ, UR8 ;  /* 0x00000008ff117e24 */ /* 0x000fe2000f8e00ff */
[----:B------:R-:W-:-:S04]  /*17d0*/  IADD3 R9, P2, PT, R10, UR8, RZ ;  /* 0x000000080a097c10 */ /* 0x000fc8000ff5e0ff */
[----:B------:R-:W-:Y:S02]  /*17e0*/  LEA.HI.X.SX32 R2, R17, R12, 0x1, P2 ;  /* 0x0000000c11027211 */ /* 0x000fe400010f0eff */
[----:B---3--:R-:W-:Y:S02]  /*17f0*/  LEA R12, P1, R13, UR12, 0x2 ;  /* 0x0000000c0d0c7c11 */ /* 0x008fe4000f8210ff */
[----:B----4-:R-:W-:Y:S02]  /*1800*/  LEA R10, P2, R9, UR14, 0x2 ;  /* 0x0000000e090a7c11 */ /* 0x010fe4000f8410ff */
[----:B------:R-:W-:Y:S02]  /*1810*/  LEA.HI.X R13, R13, UR13, R16, 0x2, P1 ;  /* 0x0000000d0d0d7c11 */ /* 0x000fe400088f1410 */
[----:B------:R-:W-:-:S03]  /*1820*/  LEA.HI.X R11, R9, UR15, R2, 0x2, P2 ;  /* 0x0000000f090b7c11 */ /* 0x000fc600090f1402 */
[----:B------:R-:W2:Y:S04]  /*1830*/  LDG.E R12, desc[UR10][R12.64] ;  /* 0x0000000a0c0c7981 */ /* 0x000ea8000c1e1900 */
[----:B------:R-:W2:Y:S02]  /*1840*/  LDG.E R10, desc[UR10][R10.64] ;  /* 0x0000000a0a0a7981 */ /* 0x000ea4000c1e1900 */
[----:B--2---:R-:W-:-:S05]  /*1850*/  FFMA R19, R12, R10, R19 ;  /* 0x0000000a0c137223 */ /* 0x004fca0000000013 */
[----:B------:R3:W-:Y:S02]  /*1860*/  STG.E desc[UR10][R14.64], R19 ;  /* 0x000000130e007986 */ /* 0x0007e4000c10190a */
.L_x_3:
[----:B------:R-:W-:Y:S05]  /*1870*/  BRA.U UP1, `(.L_x_6) ;  /* 0xffffffed01947547 */ /* 0x000fea000b83ffff */
[----:B------:R-:W-:Y:S05]  /*1880*/  @P0 BRA `(.L_x_7) ;  /* 0xffffffec00480947 */ /* 0x000fea000383ffff */
.L_x_0:
[----:B------:R-:W4:Y:S02]  /*1890*/  LDC.64 R2, c[0x0][0x3a8] ;  /* 0x0000ea00ff027b82 */ /* 0x000f240000000a00 */
[----:B----4-:R-:W-:-:S06]  /*18a0*/  IMAD.WIDE R2, R0, 0x4, R2 ;  /* 0x0000000400027825 */ /* 0x010fcc00078e0202 */
[----:B------:R-:W0:Y:S02]  /*18b0*/  LDG.E R2, desc[UR10][R2.64] ;  /* 0x0000000a02027981 */ /* 0x000e24000c1e1900 */
[----:B0123--:R-:W-:-:S05]  /*18c0*/  FADD R19, R2, R19 ;  /* 0x0000001302137221 */ /* 0x00ffca0000000000 */
[----:B------:R-:W-:Y:S01]  /*18d0*/  STG.E desc[UR10][R14.64], R19 ;  /* 0x000000130e007986 */ /* 0x000fe2000c10190a */
[----:B------:R-:W-:Y:S05]  /*18e0*/  EXIT ;  /* 0x000000000000794d */ /* 0x000fea0003800000 */
.L_x_8:
[----:B------:R-:W-:-:S00]  /*18f0*/  BRA `(.L_x_8) ;  /* 0xfffffffc00fc7947 */ /* 0x000fc0000383ffff */
[----:B------:R-:W-:-:S00]  /*1900*/  NOP ;  /* 0x0000000000007918 */ /* 0x000fc00000000000 */
[----:B------:R-:W-:-:S00]  /*1910*/  NOP ;  /* 0x0000000000007918 */ /* 0x000fc00000000000 */
[----:B------:R-:W-:-:S00]  /*1920*/  NOP ;  /* 0x0000000000007918 */ /* 0x000fc00000000000 */
[----:B------:R-:W-:-:S00]  /*1930*/  NOP ;  /* 0x0000000000007918 */ /* 0x000fc00000000000 */
[----:B------:R-:W-:-:S00]  /*1940*/  NOP ;  /* 0x0000000000007918 */ /* 0x000fc00000000000 */
[----:B------:R-:W-:-:S00]  /*1950*/  NOP ;  /* 0x0000000000007918 */ /* 0x000fc00000000000 */
[----:B------:R-:W-:-:S00]  /*1960*/  NOP ;  /* 0x0000000000007918 */ /* 0x000fc00000000000 */
[----:B------:R-:W-:-:S00]  /*1970*/  NOP ;  /* 0x0000000000007918 */ /* 0x000fc00000000000 */
.L_x_9:


//--------------------- .nv.shared.reserved.0     --------------------------
	.section	.nv.shared.reserved.0,"aw",@nobits
	.weak		__nv_reservedSMEM_offset_0_alias
	.size		__nv_reservedSMEM_offset_0_alias, 0, 64
	.other		__nv_reservedSMEM_offset_0_alias,@"STO_CUDA_RESERVED_SHARED STV_DEFAULT"
__nv_reservedSMEM_offset_0_alias:
	.zero		0
	.zero		64


//--------------------- .nv.constant0._Z11convolutionPfiiS_iiS_S_iii --------------------------
	.section	.nv.constant0._Z11convolutionPfiiS_iiS_S_iii,"a",@progbits
	.sectionflags	@""
	.align	4
.nv.constant0._Z11convolutionPfiiS_iiS_S_iii:
	.zero		956


//--------------------- SYMBOLS --------------------------

	.type		.nv.reservedSmem.offset0,@object
	.size		.nv.reservedSmem.offset0,0x4
